//
// Generated by NVIDIA NVVM Compiler
//
// Compiler Build ID: CL-36424714
// Cuda compilation tools, release 13.0, V13.0.88
// Based on NVVM 20.0.0
//

.version 9.0
.target sm_100
.address_size 64

	// .globl	_Z7arrangePfS_fi
.func  (.param .b64 func_retval0) __internal_accurate_pow
(
	.param .b64 __internal_accurate_pow_param_0
)
;

.visible .entry _Z7arrangePfS_fi(
	.param .u64 .ptr .align 1 _Z7arrangePfS_fi_param_0,
	.param .u64 .ptr .align 1 _Z7arrangePfS_fi_param_1,
	.param .f32 _Z7arrangePfS_fi_param_2,
	.param .u32 _Z7arrangePfS_fi_param_3
)
{
	.reg .b32 	%r<9>;
	.reg .b32 	%f<9>;
	.reg .b64 	%rd<9>;

	ld.param.u64 	%rd1, [_Z7arrangePfS_fi_param_0];
	ld.param.u64 	%rd2, [_Z7arrangePfS_fi_param_1];
	ld.param.f32 	%f1, [_Z7arrangePfS_fi_param_2];
	ld.param.u32 	%r1, [_Z7arrangePfS_fi_param_3];
	cvta.to.global.u64 	%rd3, %rd1;
	cvta.to.global.u64 	%rd4, %rd2;
	mov.u32 	%r2, %tid.x;
	mov.u32 	%r3, %ntid.x;
	mov.u32 	%r4, %ctaid.x;
	mad.lo.s32 	%r5, %r3, %r4, %r2;
	div.s32 	%r6, %r5, %r1;
	mul.lo.s32 	%r7, %r6, %r1;
	sub.s32 	%r8, %r5, %r7;
	mul.wide.s32 	%rd5, %r6, 4;
	add.s64 	%rd6, %rd4, %rd5;
	ld.global.f32 	%f2, [%rd6];
	fma.rn.f32 	%f3, %f1, 0fC0400000, %f2;
	mul.f32 	%f4, %f1, 0f40C00000;
	cvt.rz.f32.s32 	%f5, %r1;
	div.rn.f32 	%f6, %f4, %f5;
	cvt.rn.f32.s32 	%f7, %r8;
	fma.rn.f32 	%f8, %f6, %f7, %f3;
	mul.wide.s32 	%rd7, %r5, 4;
	add.s64 	%rd8, %rd3, %rd7;
	st.global.f32 	[%rd8], %f8;
	ret;

}
	// .globl	_Z6le_mlePfS_S_iffS_f
.visible .entry _Z6le_mlePfS_S_iffS_f(
	.param .u64 .ptr .align 1 _Z6le_mlePfS_S_iffS_f_param_0,
	.param .u64 .ptr .align 1 _Z6le_mlePfS_S_iffS_f_param_1,
	.param .u64 .ptr .align 1 _Z6le_mlePfS_S_iffS_f_param_2,
	.param .u32 _Z6le_mlePfS_S_iffS_f_param_3,
	.param .f32 _Z6le_mlePfS_S_iffS_f_param_4,
	.param .f32 _Z6le_mlePfS_S_iffS_f_param_5,
	.param .u64 .ptr .align 1 _Z6le_mlePfS_S_iffS_f_param_6,
	.param .f32 _Z6le_mlePfS_S_iffS_f_param_7
)
{
	.reg .pred 	%p<35>;
	.reg .b32 	%r<39>;
	.reg .b32 	%f<88>;
	.reg .b64 	%rd<17>;
	.reg .b64 	%fd<18>;

	ld.param.u64 	%rd1, [_Z6le_mlePfS_S_iffS_f_param_0];
	ld.param.u64 	%rd3, [_Z6le_mlePfS_S_iffS_f_param_1];
	ld.param.u64 	%rd4, [_Z6le_mlePfS_S_iffS_f_param_2];
	ld.param.u32 	%r6, [_Z6le_mlePfS_S_iffS_f_param_3];
	ld.param.f32 	%f13, [_Z6le_mlePfS_S_iffS_f_param_4];
	ld.param.f32 	%f14, [_Z6le_mlePfS_S_iffS_f_param_5];
	ld.param.u64 	%rd2, [_Z6le_mlePfS_S_iffS_f_param_6];
	ld.param.f32 	%f15, [_Z6le_mlePfS_S_iffS_f_param_7];
	cvta.to.global.u64 	%rd5, %rd4;
	cvta.to.global.u64 	%rd6, %rd3;
	mov.u32 	%r7, %tid.x;
	mov.u32 	%r8, %ntid.x;
	mov.u32 	%r9, %ctaid.x;
	mad.lo.s32 	%r1, %r8, %r9, %r7;
	div.s32 	%r2, %r1, %r6;
	mul.wide.s32 	%rd7, %r1, 4;
	add.s64 	%rd8, %rd6, %rd7;
	ld.global.f32 	%f1, [%rd8];
	mul.wide.s32 	%rd9, %r2, 4;
	add.s64 	%rd10, %rd5, %rd9;
	ld.global.f32 	%f17, [%rd10];
	sub.f32 	%f18, %f1, %f17;
	abs.f32 	%f2, %f18;
	mul.f32 	%f19, %f13, 0f3F000000;
	cvt.rzi.f32.f32 	%f20, %f19;
	add.f32 	%f21, %f20, %f20;
	sub.f32 	%f22, %f13, %f21;
	abs.f32 	%f3, %f22;
	abs.f32 	%f4, %f2;
	setp.lt.f32 	%p1, %f4, 0f00800000;
	mul.f32 	%f23, %f4, 0f4B800000;
	selp.f32 	%f24, %f23, %f4, %p1;
	selp.f32 	%f25, 0fC1C00000, 0f00000000, %p1;
	mov.b32 	%r10, %f24;
	add.s32 	%r11, %r10, -1060439283;
	and.b32  	%r12, %r11, -8388608;
	sub.s32 	%r13, %r10, %r12;
	mov.b32 	%f26, %r13;
	cvt.rn.f32.s32 	%f27, %r12;
	fma.rn.f32 	%f28, %f27, 0f34000000, %f25;
	add.f32 	%f29, %f26, 0fBF800000;
	add.f32 	%f30, %f26, 0f3F800000;
	rcp.approx.ftz.f32 	%f31, %f30;
	add.f32 	%f32, %f29, %f29;
	mul.f32 	%f33, %f32, %f31;
	mul.f32 	%f34, %f33, %f33;
	sub.f32 	%f35, %f29, %f33;
	add.f32 	%f36, %f35, %f35;
	neg.f32 	%f37, %f33;
	fma.rn.f32 	%f38, %f37, %f29, %f36;
	mul.rn.f32 	%f39, %f31, %f38;
	fma.rn.f32 	%f40, %f34, 0f3A2C32E4, 0f3B52E7DB;
	fma.rn.f32 	%f41, %f40, %f34, 0f3C93BB73;
	fma.rn.f32 	%f42, %f41, %f34, 0f3DF6384F;
	mul.rn.f32 	%f43, %f42, %f34;
	fma.rn.f32 	%f44, %f33, 0f3FB8AA3B, %f28;
	sub.f32 	%f45, %f28, %f44;
	fma.rn.f32 	%f46, %f33, 0f3FB8AA3B, %f45;
	fma.rn.f32 	%f47, %f39, 0f3FB8AA3B, %f46;
	fma.rn.f32 	%f48, %f33, 0f32A55E34, %f47;
	mul.f32 	%f49, %f43, 0f40400000;
	fma.rn.f32 	%f50, %f49, %f39, %f48;
	fma.rn.f32 	%f51, %f43, %f33, %f50;
	add.rn.f32 	%f52, %f44, %f51;
	neg.f32 	%f53, %f44;
	add.rn.f32 	%f54, %f52, %f53;
	neg.f32 	%f55, %f54;
	add.rn.f32 	%f56, %f51, %f55;
	mul.rn.f32 	%f57, %f52, %f13;
	neg.f32 	%f58, %f57;
	fma.rn.f32 	%f59, %f52, %f13, %f58;
	fma.rn.f32 	%f60, %f56, %f13, %f59;
	cvt.rni.f32.f32 	%f61, %f57;
	sub.f32 	%f62, %f57, %f61;
	add.f32 	%f63, %f62, %f60;
	fma.rn.f32 	%f64, %f63, 0f391FCB8E, 0f3AAF85ED;
	fma.rn.f32 	%f65, %f64, %f63, 0f3C1D9856;
	fma.rn.f32 	%f66, %f65, %f63, 0f3D6357BB;
	fma.rn.f32 	%f67, %f66, %f63, 0f3E75FDEC;
	fma.rn.f32 	%f68, %f67, %f63, 0f3F317218;
	fma.rn.f32 	%f69, %f68, %f63, 0f3F800000;
	cvt.rzi.s32.f32 	%r14, %f61;
	setp.gt.f32 	%p2, %f61, 0f00000000;
	selp.b32 	%r15, 0, -2097152000, %p2;
	add.s32 	%r16, %r15, 2130706432;
	mov.b32 	%f70, %r16;
	mul.f32 	%f71, %f69, %f70;
	shl.b32 	%r17, %r14, 23;
	sub.s32 	%r18, %r17, %r15;
	mov.b32 	%f72, %r18;
	mul.f32 	%f73, %f71, %f72;
	abs.f32 	%f74, %f57;
	setp.gt.f32 	%p3, %f74, 0f43180000;
	setp.lt.f32 	%p4, %f57, 0f00000000;
	selp.f32 	%f75, 0f00000000, 0f7F800000, %p4;
	selp.f32 	%f5, %f75, %f73, %p3;
	setp.eq.f32 	%p5, %f2, 0f3F800000;
	setp.eq.f32 	%p6, %f13, 0f00000000;
	or.pred  	%p7, %p6, %p5;
	mov.f32 	%f87, 0f3F800000;
	@%p7 bra 	$L__BB1_8;
	setp.num.f32 	%p8, %f4, %f4;
	abs.f32 	%f76, %f13;
	setp.num.f32 	%p9, %f76, %f76;
	and.pred  	%p10, %p8, %p9;
	@%p10 bra 	$L__BB1_3;
	add.rn.f32 	%f87, %f2, %f13;
	bra.uni 	$L__BB1_8;
$L__BB1_3:
	setp.neu.f32 	%p11, %f2, 0f00000000;
	setp.neu.f32 	%p12, %f4, 0f7F800000;
	and.pred  	%p13, %p11, %p12;
	@%p13 bra 	$L__BB1_5;
	setp.neu.f32 	%p20, %f3, 0f3F800000;
	add.f32 	%f81, %f2, %f2;
	mov.b32 	%r19, %f81;
	setp.lt.f32 	%p21, %f13, 0f00000000;
	xor.b32  	%r20, %r19, 2139095040;
	selp.b32 	%r21, %r20, %r19, %p21;
	and.b32  	%r22, %r21, 2147483647;
	selp.b32 	%r23, %r22, %r21, %p20;
	mov.b32 	%f87, %r23;
	bra.uni 	$L__BB1_8;
$L__BB1_5:
	setp.eq.f32 	%p14, %f2, 0fBF800000;
	setp.eq.f32 	%p15, %f76, 0f7F800000;
	and.pred  	%p16, %p14, %p15;
	@%p16 bra 	$L__BB1_8;
	setp.geu.f32 	%p17, %f2, 0f00000000;
	mov.f32 	%f87, %f5;
	@%p17 bra 	$L__BB1_8;
	setp.neu.f32 	%p18, %f3, 0f3F800000;
	neg.f32 	%f78, %f5;
	selp.f32 	%f79, %f5, %f78, %p18;
	cvt.rmi.f32.f32 	%f80, %f13;
	setp.neu.f32 	%p19, %f13, %f80;
	selp.f32 	%f87, 0f7FFFFFFF, %f79, %p19;
$L__BB1_8:
	mul.f32 	%f11, %f14, %f87;
	cvta.to.global.u64 	%rd11, %rd2;
	add.s64 	%rd13, %rd11, %rd9;
	ld.global.f32 	%f82, [%rd13];
	sub.f32 	%f12, %f82, %f1;
	cvt.f64.f32 	%fd1, %f12;
	{
	.reg .b32 %temp; 
	mov.b64 	{%temp, %r3}, %fd1;
	}
	mov.f64 	%fd9, 0d4000000000000000;
	{
	.reg .b32 %temp; 
	mov.b64 	{%temp, %r24}, %fd9;
	}
	and.b32  	%r5, %r24, 2146435072;
	setp.eq.s32 	%p22, %r5, 1062207488;
	abs.f64 	%fd2, %fd1;
	{ // callseq 0, 0
	.param .b64 param0;
	st.param.f64 	[param0], %fd2;
	.param .b64 retval0;
	call.uni (retval0), 
	__internal_accurate_pow, 
	(
	param0
	);
	ld.param.f64 	%fd10, [retval0];
	} // callseq 0
	setp.lt.s32 	%p23, %r3, 0;
	neg.f64 	%fd12, %fd10;
	selp.f64 	%fd13, %fd12, %fd10, %p22;
	selp.f64 	%fd17, %fd13, %fd10, %p23;
	setp.neu.f32 	%p24, %f12, 0f00000000;
	@%p24 bra 	$L__BB1_10;
	setp.eq.s32 	%p25, %r5, 1062207488;
	selp.b32 	%r25, %r3, 0, %p25;
	setp.lt.s32 	%p26, %r24, 0;
	or.b32  	%r26, %r25, 2146435072;
	selp.b32 	%r27, %r26, %r25, %p26;
	mov.b32 	%r28, 0;
	mov.b64 	%fd17, {%r28, %r27};
$L__BB1_10:
	add.f64 	%fd14, %fd1, 0d4000000000000000;
	{
	.reg .b32 %temp; 
	mov.b64 	{%temp, %r29}, %fd14;
	}
	and.b32  	%r30, %r29, 2146435072;
	setp.ne.s32 	%p27, %r30, 2146435072;
	@%p27 bra 	$L__BB1_15;
	setp.num.f32 	%p28, %f12, %f12;
	@%p28 bra 	$L__BB1_13;
	mov.f64 	%fd15, 0d4000000000000000;
	add.rn.f64 	%fd17, %fd1, %fd15;
	bra.uni 	$L__BB1_15;
$L__BB1_13:
	setp.neu.f64 	%p29, %fd2, 0d7FF0000000000000;
	@%p29 bra 	$L__BB1_15;
	setp.lt.s32 	%p30, %r3, 0;
	setp.eq.s32 	%p31, %r5, 1062207488;
	setp.lt.s32 	%p32, %r24, 0;
	selp.b32 	%r32, 0, 2146435072, %p32;
	and.b32  	%r33, %r24, 2147483647;
	setp.ne.s32 	%p33, %r33, 1071644672;
	or.b32  	%r34, %r32, -2147483648;
	selp.b32 	%r35, %r34, %r32, %p33;
	selp.b32 	%r36, %r35, %r32, %p31;
	selp.b32 	%r37, %r36, %r32, %p30;
	mov.b32 	%r38, 0;
	mov.b64 	%fd17, {%r38, %r37};
$L__BB1_15:
	cvta.to.global.u64 	%rd14, %rd1;
	setp.eq.f32 	%p34, %f12, 0f3F800000;
	cvt.rn.f32.f64 	%f83, %fd17;
	selp.f32 	%f84, 0f3F800000, %f83, %p34;
	div.rn.f32 	%f85, %f84, %f15;
	add.f32 	%f86, %f11, %f85;
	add.s64 	%rd16, %rd14, %rd7;
	st.global.f32 	[%rd16], %f86;
	ret;

}
.func  (.param .b64 func_retval0) __internal_accurate_pow(
	.param .b64 __internal_accurate_pow_param_0
)
{
	.reg .pred 	%p<8>;
	.reg .b32 	%r<49>;
	.reg .b32 	%f<3>;
	.reg .b64 	%fd<109>;

	ld.param.f64 	%fd10, [__internal_accurate_pow_param_0];
	{
	.reg .b32 %temp; 
	mov.b64 	{%temp, %r46}, %fd10;
	}
	{
	.reg .b32 %temp; 
	mov.b64 	{%r45, %temp}, %fd10;
	}
	shr.u32 	%r47, %r46, 20;
	setp.gt.u32 	%p1, %r46, 1048575;
	@%p1 bra 	$L__BB2_2;
	mul.f64 	%fd11, %fd10, 0d4350000000000000;
	{
	.reg .b32 %temp; 
	mov.b64 	{%temp, %r46}, %fd11;
	}
	{
	.reg .b32 %temp; 
	mov.b64 	{%r45, %temp}, %fd11;
	}
	shr.u32 	%r16, %r46, 20;
	add.s32 	%r47, %r16, -54;
$L__BB2_2:
	add.s32 	%r48, %r47, -1023;
	and.b32  	%r17, %r46, -2146435073;
	or.b32  	%r18, %r17, 1072693248;
	mov.b64 	%fd107, {%r45, %r18};
	setp.lt.u32 	%p2, %r18, 1073127583;
	@%p2 bra 	$L__BB2_4;
	{
	.reg .b32 %temp; 
	mov.b64 	{%r19, %temp}, %fd107;
	}
	{
	.reg .b32 %temp; 
	mov.b64 	{%temp, %r20}, %fd107;
	}
	add.s32 	%r21, %r20, -1048576;
	mov.b64 	%fd107, {%r19, %r21};
	add.s32 	%r48, %r47, -1022;
$L__BB2_4:
	add.f64 	%fd12, %fd107, 0dBFF0000000000000;
	add.f64 	%fd13, %fd107, 0d3FF0000000000000;
	rcp.approx.ftz.f64 	%fd14, %fd13;
	neg.f64 	%fd15, %fd13;
	fma.rn.f64 	%fd16, %fd15, %fd14, 0d3FF0000000000000;
	fma.rn.f64 	%fd17, %fd16, %fd16, %fd16;
	fma.rn.f64 	%fd18, %fd17, %fd14, %fd14;
	mul.f64 	%fd19, %fd12, %fd18;
	fma.rn.f64 	%fd20, %fd12, %fd18, %fd19;
	mul.f64 	%fd21, %fd20, %fd20;
	fma.rn.f64 	%fd22, %fd21, 0d3EB0F5FF7D2CAFE2, 0d3ED0F5D241AD3B5A;
	fma.rn.f64 	%fd23, %fd22, %fd21, 0d3EF3B20A75488A3F;
	fma.rn.f64 	%fd24, %fd23, %fd21, 0d3F1745CDE4FAECD5;
	fma.rn.f64 	%fd25, %fd24, %fd21, 0d3F3C71C7258A578B;
	fma.rn.f64 	%fd26, %fd25, %fd21, 0d3F6249249242B910;
	fma.rn.f64 	%fd27, %fd26, %fd21, 0d3F89999999999DFB;
	sub.f64 	%fd28, %fd12, %fd20;
	add.f64 	%fd29, %fd28, %fd28;
	neg.f64 	%fd30, %fd20;
	fma.rn.f64 	%fd31, %fd30, %fd12, %fd29;
	mul.f64 	%fd32, %fd18, %fd31;
	fma.rn.f64 	%fd33, %fd21, %fd27, 0d3FB5555555555555;
	mov.f64 	%fd34, 0d3FB5555555555555;
	sub.f64 	%fd35, %fd34, %fd33;
	fma.rn.f64 	%fd36, %fd21, %fd27, %fd35;
	add.f64 	%fd37, %fd36, 0dBC46A4CB00B9E7B0;
	add.f64 	%fd38, %fd33, %fd37;
	sub.f64 	%fd39, %fd33, %fd38;
	add.f64 	%fd40, %fd37, %fd39;
	mul.rn.f64 	%fd41, %fd20, %fd20;
	neg.f64 	%fd42, %fd41;
	fma.rn.f64 	%fd43, %fd20, %fd20, %fd42;
	{
	.reg .b32 %temp; 
	mov.b64 	{%r22, %temp}, %fd32;
	}
	{
	.reg .b32 %temp; 
	mov.b64 	{%temp, %r23}, %fd32;
	}
	add.s32 	%r24, %r23, 1048576;
	mov.b64 	%fd44, {%r22, %r24};
	fma.rn.f64 	%fd45, %fd20, %fd44, %fd43;
	mul.rn.f64 	%fd46, %fd41, %fd20;
	neg.f64 	%fd47, %fd46;
	fma.rn.f64 	%fd48, %fd41, %fd20, %fd47;
	fma.rn.f64 	%fd49, %fd41, %fd32, %fd48;
	fma.rn.f64 	%fd50, %fd45, %fd20, %fd49;
	mul.rn.f64 	%fd51, %fd38, %fd46;
	neg.f64 	%fd52, %fd51;
	fma.rn.f64 	%fd53, %fd38, %fd46, %fd52;
	fma.rn.f64 	%fd54, %fd38, %fd50, %fd53;
	fma.rn.f64 	%fd55, %fd40, %fd46, %fd54;
	add.f64 	%fd56, %fd51, %fd55;
	sub.f64 	%fd57, %fd51, %fd56;
	add.f64 	%fd58, %fd55, %fd57;
	add.f64 	%fd59, %fd20, %fd56;
	sub.f64 	%fd60, %fd20, %fd59;
	add.f64 	%fd61, %fd56, %fd60;
	add.f64 	%fd62, %fd58, %fd61;
	add.f64 	%fd63, %fd32, %fd62;
	add.f64 	%fd64, %fd59, %fd63;
	sub.f64 	%fd65, %fd59, %fd64;
	add.f64 	%fd66, %fd63, %fd65;
	xor.b32  	%r25, %r48, -2147483648;
	mov.b32 	%r26, 1127219200;
	mov.b64 	%fd67, {%r25, %r26};
	mov.b32 	%r27, -2147483648;
	mov.b64 	%fd68, {%r27, %r26};
	sub.f64 	%fd69, %fd67, %fd68;
	fma.rn.f64 	%fd70, %fd69, 0d3FE62E42FEFA39EF, %fd64;
	fma.rn.f64 	%fd71, %fd69, 0dBFE62E42FEFA39EF, %fd70;
	sub.f64 	%fd72, %fd71, %fd64;
	sub.f64 	%fd73, %fd66, %fd72;
	fma.rn.f64 	%fd74, %fd69, 0d3C7ABC9E3B39803F, %fd73;
	add.f64 	%fd75, %fd70, %fd74;
	sub.f64 	%fd76, %fd70, %fd75;
	add.f64 	%fd77, %fd74, %fd76;
	mov.f64 	%fd78, 0d4000000000000000;
	{
	.reg .b32 %temp; 
	mov.b64 	{%temp, %r28}, %fd78;
	}
	{
	.reg .b32 %temp; 
	mov.b64 	{%r29, %temp}, %fd78;
	}
	shl.b32 	%r30, %r28, 1;
	setp.gt.u32 	%p3, %r30, -33554433;
	and.b32  	%r31, %r28, -15728641;
	selp.b32 	%r32, %r31, %r28, %p3;
	mov.b64 	%fd79, {%r29, %r32};
	mul.rn.f64 	%fd80, %fd75, %fd79;
	neg.f64 	%fd81, %fd80;
	fma.rn.f64 	%fd82, %fd75, %fd79, %fd81;
	fma.rn.f64 	%fd83, %fd77, %fd79, %fd82;
	add.f64 	%fd4, %fd80, %fd83;
	sub.f64 	%fd84, %fd80, %fd4;
	add.f64 	%fd5, %fd83, %fd84;
	fma.rn.f64 	%fd85, %fd4, 0d3FF71547652B82FE, 0d4338000000000000;
	{
	.reg .b32 %temp; 
	mov.b64 	{%r13, %temp}, %fd85;
	}
	mov.f64 	%fd86, 0dC338000000000000;
	add.rn.f64 	%fd87, %fd85, %fd86;
	fma.rn.f64 	%fd88, %fd87, 0dBFE62E42FEFA39EF, %fd4;
	fma.rn.f64 	%fd89, %fd87, 0dBC7ABC9E3B39803F, %fd88;
	fma.rn.f64 	%fd90, %fd89, 0d3E5ADE1569CE2BDF, 0d3E928AF3FCA213EA;
	fma.rn.f64 	%fd91, %fd90, %fd89, 0d3EC71DEE62401315;
	fma.rn.f64 	%fd92, %fd91, %fd89, 0d3EFA01997C89EB71;
	fma.rn.f64 	%fd93, %fd92, %fd89, 0d3F2A01A014761F65;
	fma.rn.f64 	%fd94, %fd93, %fd89, 0d3F56C16C1852B7AF;
	fma.rn.f64 	%fd95, %fd94, %fd89, 0d3F81111111122322;
	fma.rn.f64 	%fd96, %fd95, %fd89, 0d3FA55555555502A1;
	fma.rn.f64 	%fd97, %fd96, %fd89, 0d3FC5555555555511;
	fma.rn.f64 	%fd98, %fd97, %fd89, 0d3FE000000000000B;
	fma.rn.f64 	%fd99, %fd98, %fd89, 0d3FF0000000000000;
	fma.rn.f64 	%fd100, %fd99, %fd89, 0d3FF0000000000000;
	{
	.reg .b32 %temp; 
	mov.b64 	{%r14, %temp}, %fd100;
	}
	{
	.reg .b32 %temp; 
	mov.b64 	{%temp, %r15}, %fd100;
	}
	shl.b32 	%r33, %r13, 20;
	add.s32 	%r34, %r33, %r15;
	mov.b64 	%fd108, {%r14, %r34};
	{
	.reg .b32 %temp; 
	mov.b64 	{%temp, %r35}, %fd4;
	}
	mov.b32 	%f2, %r35;
	abs.f32 	%f1, %f2;
	setp.lt.f32 	%p4, %f1, 0f4086232B;
	@%p4 bra 	$L__BB2_7;
	setp.lt.f64 	%p5, %fd4, 0d0000000000000000;
	add.f64 	%fd101, %fd4, 0d7FF0000000000000;
	selp.f64 	%fd108, 0d0000000000000000, %fd101, %p5;
	setp.geu.f32 	%p6, %f1, 0f40874800;
	@%p6 bra 	$L__BB2_7;
	shr.u32 	%r36, %r13, 31;
	add.s32 	%r37, %r13, %r36;
	shr.s32 	%r38, %r37, 1;
	shl.b32 	%r39, %r38, 20;
	add.s32 	%r40, %r15, %r39;
	mov.b64 	%fd102, {%r14, %r40};
	sub.s32 	%r41, %r13, %r38;
	shl.b32 	%r42, %r41, 20;
	add.s32 	%r43, %r42, 1072693248;
	mov.b32 	%r44, 0;
	mov.b64 	%fd103, {%r44, %r43};
	mul.f64 	%fd108, %fd103, %fd102;
$L__BB2_7:
	abs.f64 	%fd104, %fd108;
	setp.eq.f64 	%p7, %fd104, 0d7FF0000000000000;
	fma.rn.f64 	%fd105, %fd108, %fd5, %fd108;
	selp.f64 	%fd106, %fd108, %fd105, %p7;
	st.param.f64 	[func_retval0], %fd106;
	ret;

}


// ===== COMPILED SASS (sm_100) =====

	.target	sm_100

	.elftype	@"ET_EXEC"


//--------------------- .note.nv.tkinfo           --------------------------
	.section	.note.nv.tkinfo,"",@"SHT_NOTE"
	.sectionflags	@"SHF_NOTE_NV_TKINFO"
	.tkinfo
        /*0018*/ 	.word	0x00000002
        /*0030*/ 	.string	""
        /*0030*/ 	.string	"ptxas"
        /*0030*/ 	.string	"Cuda compilation tools, release 13.0, V13.0.88"
        /*0030*/ 	.string	"Build cuda_13.0.r13.0/compiler.36424714_0"
        /*0030*/ 	.string	"-arch sm_100 -m 64 "



//--------------------- .note.nv.cuinfo           --------------------------
	.section	.note.nv.cuinfo,"",@"SHT_NOTE"
	.sectionflags	@"SHF_NOTE_NV_CUINFO"
        /*0018*/ 	.short	0x0002
        /*001a*/ 	.short	0x0064
        /*001c*/ 	.short	0x0082
	.zero		2


//--------------------- .nv.info                  --------------------------
	.section	.nv.info,"",@"SHT_CUDA_INFO"
	.align	4


	//----- nvinfo : EIATTR_REGCOUNT
	.align		4
        /*0000*/ 	.byte	0x04, 0x2f
        /*0002*/ 	.short	(.L_1 - .L_0)
	.align		4
.L_0:
        /*0004*/ 	.word	index@(_Z7arrangePfS_fi)
        /*0008*/ 	.word	0x00000011


	//----- nvinfo : EIATTR_FRAME_SIZE
	.align		4
.L_1:
        /*000c*/ 	.byte	0x04, 0x11
        /*000e*/ 	.short	(.L_3 - .L_2)
	.align		4
.L_2:
        /*0010*/ 	.word	index@($__internal_1_$__cuda_sm3x_div_rn_noftz_f32_slowpath)
        /*0014*/ 	.word	0x00000000


	//----- nvinfo : EIATTR_FRAME_SIZE
	.align		4
.L_3:
        /*0018*/ 	.byte	0x04, 0x11
        /*001a*/ 	.short	(.L_5 - .L_4)
	.align		4
.L_4:
        /*001c*/ 	.word	index@(_Z7arrangePfS_fi)
        /*0020*/ 	.word	0x00000000


	//----- nvinfo : EIATTR_REGCOUNT
	.align		4
.L_5:
        /*0024*/ 	.byte	0x04, 0x2f
        /*0026*/ 	.short	(.L_7 - .L_6)
	.align		4
.L_6:
        /*0028*/ 	.word	index@(_Z6le_mlePfS_S_iffS_f)
        /*002c*/ 	.word	0x0000001e


	//----- nvinfo : EIATTR_FRAME_SIZE
	.align		4
.L_7:
        /*0030*/ 	.byte	0x04, 0x11
        /*0032*/ 	.short	(.L_9 - .L_8)
	.align		4
.L_8:
        /*0034*/ 	.word	index@($_Z6le_mlePfS_S_iffS_f$__internal_accurate_pow)
        /*0038*/ 	.word	0x00000000


	//----- nvinfo : EIATTR_FRAME_SIZE
	.align		4
.L_9:
        /*003c*/ 	.byte	0x04, 0x11
        /*003e*/ 	.short	(.L_11 - .L_10)
	.align		4
.L_10:
        /*0040*/ 	.word	index@($__internal_0_$__cuda_sm3x_div_rn_noftz_f32_slowpath)
        /*0044*/ 	.word	0x00000000


	//----- nvinfo : EIATTR_FRAME_SIZE
	.align		4
.L_11:
        /*0048*/ 	.byte	0x04, 0x11
        /*004a*/ 	.short	(.L_13 - .L_12)
	.align		4
.L_12:
        /*004c*/ 	.word	index@(_Z6le_mlePfS_S_iffS_f)
        /*0050*/ 	.word	0x00000000


	//----- nvinfo : EIATTR_MIN_STACK_SIZE
	.align		4
.L_13:
        /*0054*/ 	.byte	0x04, 0x12
        /*0056*/ 	.short	(.L_15 - .L_14)
	.align		4
.L_14:
        /*0058*/ 	.word	index@(_Z6le_mlePfS_S_iffS_f)
        /*005c*/ 	.word	0x00000000


	//----- nvinfo : EIATTR_MIN_STACK_SIZE
	.align		4
.L_15:
        /*0060*/ 	.byte	0x04, 0x12
        /*0062*/ 	.short	(.L_17 - .L_16)
	.align		4
.L_16:
        /*0064*/ 	.word	index@(_Z7arrangePfS_fi)
        /*0068*/ 	.word	0x00000000
.L_17:


//--------------------- .nv.compat                --------------------------
	.section	.nv.compat,"",@"SHT_CUDA_COMPAT_INFO"
	.align	4
        /*0000*/ 	.byte	0x02, 0x09, 0x00, 0x00, 0x02, 0x02, 0x01, 0x00, 0x02, 0x05, 0x05, 0x00, 0x03, 0x07, 0x01, 0x01
        /*0010*/ 	.byte	0x02, 0x03, 0x00, 0x00, 0x02, 0x06, 0x01, 0x00, 0x04, 0x0b, 0x08, 0x00, 0x01, 0x00, 0x00, 0x00
        /*0020*/ 	.byte	0x00, 0x00, 0x00, 0x00


//--------------------- .nv.info._Z6le_mlePfS_S_iffS_f --------------------------
	.section	.nv.info._Z6le_mlePfS_S_iffS_f,"",@"SHT_CUDA_INFO"
	.sectionflags	@""
	.align	4


	//----- nvinfo : EIATTR_CUDA_API_VERSION
	.align		4
        /*0000*/ 	.byte	0x04, 0x37
        /*0002*/ 	.short	(.L_19 - .L_18)
.L_18:
        /*0004*/ 	.word	0x00000082


	//----- nvinfo : EIATTR_KPARAM_INFO
	.align		4
.L_19:
        /*0008*/ 	.byte	0x04, 0x17
        /*000a*/ 	.short	(.L_21 - .L_20)
.L_20:
        /*000c*/ 	.word	0x00000000
        /*0010*/ 	.short	0x0007
        /*0012*/ 	.short	0x0030
        /*0014*/ 	.byte	0x00, 0xf0, 0x11, 0x00


	//----- nvinfo : EIATTR_KPARAM_INFO
	.align		4
.L_21:
        /*0018*/ 	.byte	0x04, 0x17
        /*001a*/ 	.short	(.L_23 - .L_22)
.L_22:
        /*001c*/ 	.word	0x00000000
        /*0020*/ 	.short	0x0006
        /*0022*/ 	.short	0x0028
        /*0024*/ 	.byte	0x00, 0xf5, 0x21, 0x00


	//----- nvinfo : EIATTR_KPARAM_INFO
	.align		4
.L_23:
        /*0028*/ 	.byte	0x04, 0x17
        /*002a*/ 	.short	(.L_25 - .L_24)
.L_24:
        /*002c*/ 	.word	0x00000000
        /*0030*/ 	.short	0x0005
        /*0032*/ 	.short	0x0020
        /*0034*/ 	.byte	0x00, 0xf0, 0x11, 0x00


	//----- nvinfo : EIATTR_KPARAM_INFO
	.align		4
.L_25:
        /*0038*/ 	.byte	0x04, 0x17
        /*003a*/ 	.short	(.L_27 - .L_26)
.L_26:
        /*003c*/ 	.word	0x00000000
        /*0040*/ 	.short	0x0004
        /*0042*/ 	.short	0x001c
        /*0044*/ 	.byte	0x00, 0xf0, 0x11, 0x00


	//----- nvinfo : EIATTR_KPARAM_INFO
	.align		4
.L_27:
        /*0048*/ 	.byte	0x04, 0x17
        /*004a*/ 	.short	(.L_29 - .L_28)
.L_28:
        /*004c*/ 	.word	0x00000000
        /*0050*/ 	.short	0x0003
        /*0052*/ 	.short	0x0018
        /*0054*/ 	.byte	0x00, 0xf0, 0x11, 0x00


	//----- nvinfo : EIATTR_KPARAM_INFO
	.align		4
.L_29:
        /*0058*/ 	.byte	0x04, 0x17
        /*005a*/ 	.short	(.L_31 - .L_30)
.L_30:
        /*005c*/ 	.word	0x00000000
        /*0060*/ 	.short	0x0002
        /*0062*/ 	.short	0x0010
        /*0064*/ 	.byte	0x00, 0xf5, 0x21, 0x00


	//----- nvinfo : EIATTR_KPARAM_INFO
	.align		4
.L_31:
        /*0068*/ 	.byte	0x04, 0x17
        /*006a*/ 	.short	(.L_33 - .L_32)
.L_32:
        /*006c*/ 	.word	0x00000000
        /*0070*/ 	.short	0x0001
        /*0072*/ 	.short	0x0008
        /*0074*/ 	.byte	0x00, 0xf5, 0x21, 0x00


	//----- nvinfo : EIATTR_KPARAM_INFO
	.align		4
.L_33:
        /*0078*/ 	.byte	0x04, 0x17
        /*007a*/ 	.short	(.L_35 - .L_34)
.L_34:
        /*007c*/ 	.word	0x00000000
        /*0080*/ 	.short	0x0000
        /*0082*/ 	.short	0x0000
        /*0084*/ 	.byte	0x00, 0xf5, 0x21, 0x00


	//----- nvinfo : EIATTR_SPARSE_MMA_MASK
	.align		4
.L_35:
        /*0088*/ 	.byte	0x03, 0x50
        /*008a*/ 	.short	0x0000


	//----- nvinfo : EIATTR_MAXREG_COUNT
	.align		4
        /*008c*/ 	.byte	0x03, 0x1b
        /*008e*/ 	.short	0x00ff


	//----- nvinfo : EIATTR_MERCURY_ISA_VERSION
	.align		4
        /*0090*/ 	.byte	0x03, 0x5f
        /*0092*/ 	.short	0x0101


	//----- nvinfo : EIATTR_VRC_CTA_INIT_COUNT
	.align		4
        /*0094*/ 	.byte	0x02, 0x4a
	.zero		1
	.zero		1


	//----- nvinfo : EIATTR_EXIT_INSTR_OFFSETS
	.align		4
        /*0098*/ 	.byte	0x04, 0x1c
        /*009a*/ 	.short	(.L_37 - .L_36)


	//   ....[0]....
.L_36:
        /*009c*/ 	.word	0x00000b10


	//----- nvinfo : EIATTR_CRS_STACK_SIZE
	.align		4
.L_37:
        /*00a0*/ 	.byte	0x04, 0x1e
        /*00a2*/ 	.short	(.L_39 - .L_38)
.L_38:
        /*00a4*/ 	.word	0x00000000


	//----- nvinfo : EIATTR_CBANK_PARAM_SIZE
	.align		4
.L_39:
        /*00a8*/ 	.byte	0x03, 0x19
        /*00aa*/ 	.short	0x0034


	//----- nvinfo : EIATTR_PARAM_CBANK
	.align		4
        /*00ac*/ 	.byte	0x04, 0x0a
        /*00ae*/ 	.short	(.L_41 - .L_40)
	.align		4
.L_40:
        /*00b0*/ 	.word	index@(.nv.constant0._Z6le_mlePfS_S_iffS_f)
        /*00b4*/ 	.short	0x0380
        /*00b6*/ 	.short	0x0034


	//----- nvinfo : EIATTR_SW_WAR
	.align		4
.L_41:
        /*00b8*/ 	.byte	0x04, 0x36
        /*00ba*/ 	.short	(.L_43 - .L_42)
.L_42:
        /*00bc*/ 	.word	0x00000008
.L_43:


//--------------------- .nv.info._Z7arrangePfS_fi --------------------------
	.section	.nv.info._Z7arrangePfS_fi,"",@"SHT_CUDA_INFO"
	.sectionflags	@""
	.align	4


	//----- nvinfo : EIATTR_CUDA_API_VERSION
	.align		4
        /*0000*/ 	.byte	0x04, 0x37
        /*0002*/ 	.short	(.L_45 - .L_44)
.L_44:
        /*0004*/ 	.word	0x00000082


	//----- nvinfo : EIATTR_KPARAM_INFO
	.align		4
.L_45:
        /*0008*/ 	.byte	0x04, 0x17
        /*000a*/ 	.short	(.L_47 - .L_46)
.L_46:
        /*000c*/ 	.word	0x00000000
        /*0010*/ 	.short	0x0003
        /*0012*/ 	.short	0x0014
        /*0014*/ 	.byte	0x00, 0xf0, 0x11, 0x00


	//----- nvinfo : EIATTR_KPARAM_INFO
	.align		4
.L_47:
        /*0018*/ 	.byte	0x04, 0x17
        /*001a*/ 	.short	(.L_49 - .L_48)
.L_48:
        /*001c*/ 	.word	0x00000000
        /*0020*/ 	.short	0x0002
        /*0022*/ 	.short	0x0010
        /*0024*/ 	.byte	0x00, 0xf0, 0x11, 0x00


	//----- nvinfo : EIATTR_KPARAM_INFO
	.align		4
.L_49:
        /*0028*/ 	.byte	0x04, 0x17
        /*002a*/ 	.short	(.L_51 - .L_50)
.L_50:
        /*002c*/ 	.word	0x00000000
        /*0030*/ 	.short	0x0001
        /*0032*/ 	.short	0x0008
        /*0034*/ 	.byte	0x00, 0xf5, 0x21, 0x00


	//----- nvinfo : EIATTR_KPARAM_INFO
	.align		4
.L_51:
        /*0038*/ 	.byte	0x04, 0x17
        /*003a*/ 	.short	(.L_53 - .L_52)
.L_52:
        /*003c*/ 	.word	0x00000000
        /*0040*/ 	.short	0x0000
        /*0042*/ 	.short	0x0000
        /*0044*/ 	.byte	0x00, 0xf5, 0x21, 0x00


	//----- nvinfo : EIATTR_SPARSE_MMA_MASK
	.align		4
.L_53:
        /*0048*/ 	.byte	0x03, 0x50
        /*004a*/ 	.short	0x0000


	//----- nvinfo : EIATTR_MAXREG_COUNT
	.align		4
        /*004c*/ 	.byte	0x03, 0x1b
        /*004e*/ 	.short	0x00ff


	//----- nvinfo : EIATTR_MERCURY_ISA_VERSION
	.align		4
        /*0050*/ 	.byte	0x03, 0x5f
        /*0052*/ 	.short	0x0101


	//----- nvinfo : EIATTR_VRC_CTA_INIT_COUNT
	.align		4
        /*0054*/ 	.byte	0x02, 0x4a
	.zero		1
	.zero		1


	//----- nvinfo : EIATTR_EXIT_INSTR_OFFSETS
	.align		4
        /*0058*/ 	.byte	0x04, 0x1c
        /*005a*/ 	.short	(.L_55 - .L_54)


	//   ....[0]....
.L_54:
        /*005c*/ 	.word	0x00000380


	//----- nvinfo : EIATTR_CRS_STACK_SIZE
	.align		4
.L_55:
        /*0060*/ 	.byte	0x04, 0x1e
        /*0062*/ 	.short	(.L_57 - .L_56)
.L_56:
        /*0064*/ 	.word	0x00000000


	//----- nvinfo : EIATTR_CBANK_PARAM_SIZE
	.align		4
.L_57:
        /*0068*/ 	.byte	0x03, 0x19
        /*006a*/ 	.short	0x0018


	//----- nvinfo : EIATTR_PARAM_CBANK
	.align		4
        /*006c*/ 	.byte	0x04, 0x0a
        /*006e*/ 	.short	(.L_59 - .L_58)
	.align		4
.L_58:
        /*0070*/ 	.word	index@(.nv.constant0._Z7arrangePfS_fi)
        /*0074*/ 	.short	0x0380
        /*0076*/ 	.short	0x0018


	//----- nvinfo : EIATTR_SW_WAR
	.align		4
.L_59:
        /*0078*/ 	.byte	0x04, 0x36
        /*007a*/ 	.short	(.L_61 - .L_60)
.L_60:
        /*007c*/ 	.word	0x00000008
.L_61:


//--------------------- .nv.callgraph             --------------------------
	.section	.nv.callgraph,"",@"SHT_CUDA_CALLGRAPH"
	.align	4
	.sectionentsize	8
	.align		4
        /*0000*/ 	.word	0x00000000
	.align		4
        /*0004*/ 	.word	0xffffffff
	.align		4
        /*0008*/ 	.word	0x00000000
	.align		4
        /*000c*/ 	.word	0xfffffffe
	.align		4
        /*0010*/ 	.word	0x00000000
	.align		4
        /*0014*/ 	.word	0xfffffffd
	.align		4
        /*0018*/ 	.word	0x00000000
	.align		4
        /*001c*/ 	.word	0xfffffffc


//--------------------- .text._Z6le_mlePfS_S_iffS_f --------------------------
	.section	.text._Z6le_mlePfS_S_iffS_f,"ax",@progbits
	.align	128
        .global         _Z6le_mlePfS_S_iffS_f
        .type           _Z6le_mlePfS_S_iffS_f,@function
        .size           _Z6le_mlePfS_S_iffS_f,(.L_x_31 - _Z6le_mlePfS_S_iffS_f)
        .other          _Z6le_mlePfS_S_iffS_f,@"STO_CUDA_ENTRY STV_DEFAULT"
_Z6le_mlePfS_S_iffS_f:
.text._Z6le_mlePfS_S_iffS_f:
[----:B------:R-:W-:Y:S08]  /*0000*/  LDC R1, c[0x0][0x37c] ;  /* 0x0000df00ff017b82 */ /* 0x000ff00000000800 */
[----:B------:R-:W0:Y:S01]  /*0010*/  LDC R9, c[0x0][0x398] ;  /* 0x0000e600ff097b82 */ /* 0x000e220000000800 */
[----:B------:R-:W1:Y:S01]  /*0020*/  S2R R2, SR_TID.X ;  /* 0x0000000000027919 */ /* 0x000e620000002100 */
[----:B------:R-:W1:Y:S01]  /*0030*/  LDCU UR4, c[0x0][0x360] ;  /* 0x00006c00ff0477ac */ /* 0x000e620008000800 */
[----:B------:R-:W1:Y:S05]  /*0040*/  S2R R3, SR_CTAID.X ;  /* 0x0000000000037919 */ /* 0x000e6a0000002500 */
[----:B------:R-:W2:Y:S01]  /*0050*/  LDC.64 R26, c[0x0][0x388] ;  /* 0x0000e200ff1a7b82 */ /* 0x000ea20000000a00 */
[----:B0-----:R-:W-:-:S04]  /*0060*/  IABS R6, R9 ;  /* 0x0000000900067213 */ /* 0x001fc80000000000 */
[----:B------:R-:W0:Y:S01]  /*0070*/  I2F.RP R0, R6 ;  /* 0x0000000600007306 */ /* 0x000e220000209400 */
[----:B-1----:R-:W-:Y:S01]  /*0080*/  IMAD R2, R3, UR4, R2 ;  /* 0x0000000403027c24 */ /* 0x002fe2000f8e0202 */
[----:B------:R-:W1:Y:S03]  /*0090*/  LDCU.64 UR4, c[0x0][0x358] ;  /* 0x00006b00ff0477ac */ /* 0x000e660008000a00 */
[----:B--2---:R-:W-:-:S03]  /*00a0*/  IMAD.WIDE R26, R2, 0x4, R26 ;  /* 0x00000004021a7825 */ /* 0x004fc600078e021a */
[----:B0-----:R-:W0:Y:S03]  /*00b0*/  MUFU.RCP R0, R0 ;  /* 0x0000000000007308 */ /* 0x001e260000001000 */
[----:B-1----:R-:W2:Y:S01]  /*00c0*/  LDG.E R26, desc[UR4][R26.64] ;  /* 0x000000041a1a7981 */ /* 0x002ea2000c1e1900 */
[----:B0-----:R-:W-:-:S04]  /*00d0*/  VIADD R4, R0, 0xffffffe ;  /* 0x0ffffffe00047836 */ /* 0x001fc80000000000 */
[----:B------:R0:W1:Y:S02]  /*00e0*/  F2I.FTZ.U32.TRUNC.NTZ R5, R4 ;  /* 0x0000000400057305 */ /* 0x000064000021f000 */
[----:B0-----:R-:W-:Y:S02]  /*00f0*/  IMAD.MOV.U32 R4, RZ, RZ, RZ ;  /* 0x000000ffff047224 */ /* 0x001fe400078e00ff */
[----:B-1----:R-:W-:-:S04]  /*0100*/  IMAD.MOV R7, RZ, RZ, -R5 ;  /* 0x000000ffff077224 */ /* 0x002fc800078e0a05 */
[----:B------:R-:W-:Y:S01]  /*0110*/  IMAD R3, R7, R6, RZ ;  /* 0x0000000607037224 */ /* 0x000fe200078e02ff */
[----:B------:R-:W-:-:S03]  /*0120*/  IABS R7, R2 ;  /* 0x0000000200077213 */ /* 0x000fc60000000000 */
[----:B------:R-:W-:Y:S01]  /*0130*/  IMAD.HI.U32 R5, R5, R3, R4 ;  /* 0x0000000305057227 */ /* 0x000fe200078e0004 */
[----:B------:R-:W-:-:S05]  /*0140*/  MOV R3, R7 ;  /* 0x0000000700037202 */ /* 0x000fca0000000f00 */
[----:B------:R-:W-:-:S04]  /*0150*/  IMAD.HI.U32 R0, R5, R3, RZ ;  /* 0x0000000305007227 */ /* 0x000fc800078e00ff */
[----:B------:R-:W-:-:S04]  /*0160*/  IMAD.MOV R4, RZ, RZ, -R0 ;  /* 0x000000ffff047224 */ /* 0x000fc800078e0a00 */
[----:B------:R-:W-:-:S05]  /*0170*/  IMAD R3, R6, R4, R3 ;  /* 0x0000000406037224 */ /* 0x000fca00078e0203 */
[----:B------:R-:W-:-:S13]  /*0180*/  ISETP.GT.U32.AND P2, PT, R6, R3, PT ;  /* 0x000000030600720c */ /* 0x000fda0003f44070 */
[----:B------:R-:W-:Y:S02]  /*0190*/  @!P2 IMAD.IADD R3, R3, 0x1, -R6 ;  /* 0x000000010303a824 */ /* 0x000fe400078e0a06 */
[----:B------:R-:W-:Y:S01]  /*01a0*/  @!P2 VIADD R0, R0, 0x1 ;  /* 0x000000010000a836 */ /* 0x000fe20000000000 */
[----:B------:R-:W-:Y:S02]  /*01b0*/  ISETP.NE.AND P2, PT, R9, RZ, PT ;  /* 0x000000ff0900720c */ /* 0x000fe40003f45270 */
[----:B------:R-:W-:Y:S02]  /*01c0*/  ISETP.GE.U32.AND P0, PT, R3, R6, PT ;  /* 0x000000060300720c */ /* 0x000fe40003f06070 */
[----:B------:R-:W0:Y:S01]  /*01d0*/  LDC.64 R6, c[0x0][0x390] ;  /* 0x0000e400ff067b82 */ /* 0x000e220000000a00 */
[----:B------:R-:W-:-:S04]  /*01e0*/  LOP3.LUT R3, R2, R9, RZ, 0x3c, !PT ;  /* 0x0000000902037212 */ /* 0x000fc800078e3cff */
[----:B------:R-:W-:-:S06]  /*01f0*/  ISETP.GE.AND P1, PT, R3, RZ, PT ;  /* 0x000000ff0300720c */ /* 0x000fcc0003f26270 */
[----:B------:R-:W-:-:S07]  /*0200*/  @P0 IADD3 R0, PT, PT, R0, 0x1, RZ ;  /* 0x0000000100000810 */ /* 0x000fce0007ffe0ff */
[----:B------:R-:W-:Y:S01]  /*0210*/  @!P1 IMAD.MOV R0, RZ, RZ, -R0 ;  /* 0x000000ffff009224 */ /* 0x000fe200078e0a00 */
[----:B------:R-:W-:-:S05]  /*0220*/  @!P2 LOP3.LUT R0, RZ, R9, RZ, 0x33, !PT ;  /* 0x00000009ff00a212 */ /* 0x000fca00078e33ff */
[----:B0-----:R-:W-:-:S06]  /*0230*/  IMAD.WIDE R6, R0, 0x4, R6 ;  /* 0x0000000400067825 */ /* 0x001fcc00078e0206 */
[----:B------:R-:W2:Y:S01]  /*0240*/  LDG.E R7, desc[UR4][R6.64] ;  /* 0x0000000406077981 */ /* 0x000ea2000c1e1900 */
[----:B------:R-:W-:Y:S01]  /*0250*/  HFMA2 R14, -RZ, RZ, 0.771484375, 0.21533203125 ;  /* 0x3a2c32e4ff0e7431 */ /* 0x000fe200000001ff */
[----:B------:R-:W-:Y:S01]  /*0260*/  BSSY.RECONVERGENT B0, `(.L_x_0) ;  /* 0x000005b000007945 */ /* 0x000fe20003800200 */
[----:B--2---:R-:W-:-:S04]  /*0270*/  FADD R4, R26, -R7 ;  /* 0x800000071a047221 */ /* 0x004fc80000000000 */
[C---:B------:R-:W-:Y:S01]  /*0280*/  FMUL R3, |R4|.reuse, 16777216 ;  /* 0x4b80000004037820 */ /* 0x040fe20000400200 */
[----:B------:R-:W-:-:S04]  /*0290*/  FSETP.GEU.AND P0, PT, |R4|, 1.175494350822287508e-38, PT ;  /* 0x008000000400780b */ /* 0x000fc80003f0e200 */
[----:B------:R-:W-:-:S05]  /*02a0*/  FSEL R3, R3, |R4|, !P0 ;  /* 0x4000000403037208 */ /* 0x000fca0004000000 */
[----:B------:R-:W-:-:S05]  /*02b0*/  VIADD R5, R3, 0xc0cafb0d ;  /* 0xc0cafb0d03057836 */ /* 0x000fca0000000000 */
[----:B------:R-:W-:-:S05]  /*02c0*/  LOP3.LUT R8, R5, 0xff800000, RZ, 0xc0, !PT ;  /* 0xff80000005087812 */ /* 0x000fca00078ec0ff */
[----:B------:R-:W-:-:S04]  /*02d0*/  IMAD.IADD R3, R3, 0x1, -R8 ;  /* 0x0000000103037824 */ /* 0x000fc800078e0a08 */
[----:B------:R-:W-:-:S06]  /*02e0*/  FADD R9, R3, 1 ;  /* 0x3f80000003097421 */ /* 0x000fcc0000000000 */
[----:B------:R-:W0:Y:S01]  /*02f0*/  MUFU.RCP R9, R9 ;  /* 0x0000000900097308 */ /* 0x000e220000001000 */
[----:B------:R-:W-:Y:S01]  /*0300*/  FADD R5, R3, -1 ;  /* 0xbf80000003057421 */ /* 0x000fe20000000000 */
[----:B------:R-:W-:-:S03]  /*0310*/  FSEL R3, RZ, -24, P0 ;  /* 0xc1c00000ff037808 */ /* 0x000fc60000000000 */
[----:B------:R-:W-:Y:S01]  /*0320*/  FADD R6, R5, R5 ;  /* 0x0000000505067221 */ /* 0x000fe20000000000 */
[----:B------:R-:W-:-:S05]  /*0330*/  I2FP.F32.S32 R8, R8 ;  /* 0x0000000800087245 */ /* 0x000fca0000201400 */
[----:B------:R-:W-:Y:S01]  /*0340*/  FFMA R3, R8, 1.1920928955078125e-07, R3 ;  /* 0x3400000008037823 */ /* 0x000fe20000000003 */
[----:B0-----:R-:W-:-:S04]  /*0350*/  FMUL R6, R9, R6 ;  /* 0x0000000609067220 */ /* 0x001fc80000400000 */
[----:B------:R-:W-:Y:S01]  /*0360*/  FADD R10, R5, -R6 ;  /* 0x80000006050a7221 */ /* 0x000fe20000000000 */
[C---:B------:R-:W-:Y:S01]  /*0370*/  FMUL R7, R6.reuse, R6 ;  /* 0x0000000606077220 */ /* 0x040fe20000400000 */
[----:B------:R-:W-:Y:S02]  /*0380*/  FFMA R12, R6, 1.4426950216293334961, R3 ;  /* 0x3fb8aa3b060c7823 */ /* 0x000fe40000000003 */
[----:B------:R-:W-:Y:S01]  /*0390*/  FADD R10, R10, R10 ;  /* 0x0000000a0a0a7221 */ /* 0x000fe20000000000 */
[----:B------:R-:W-:Y:S01]  /*03a0*/  FFMA R8, R7, R14, 0.0032181653659790754318 ;  /* 0x3b52e7db07087423 */ /* 0x000fe2000000000e */
[----:B------:R-:W-:Y:S02]  /*03b0*/  FADD R3, R3, -R12 ;  /* 0x8000000c03037221 */ /* 0x000fe40000000000 */
[----:B------:R-:W-:Y:S01]  /*03c0*/  FFMA R10, R5, -R6, R10 ;  /* 0x80000006050a7223 */ /* 0x000fe2000000000a */
[----:B------:R-:W-:Y:S01]  /*03d0*/  FFMA R8, R7, R8, 0.018033718690276145935 ;  /* 0x3c93bb7307087423 */ /* 0x000fe20000000008 */
[----:B------:R-:W0:Y:S01]  /*03e0*/  LDC R5, c[0x0][0x39c] ;  /* 0x0000e700ff057b82 */ /* 0x000e220000000800 */
[----:B------:R-:W-:Y:S01]  /*03f0*/  FFMA R3, R6, 1.4426950216293334961, R3 ;  /* 0x3fb8aa3b06037823 */ /* 0x000fe20000000003 */
[----:B------:R-:W-:Y:S01]  /*0400*/  FMUL R10, R9, R10 ;  /* 0x0000000a090a7220 */ /* 0x000fe20000400000 */
[----:B------:R-:W-:-:S03]  /*0410*/  FFMA R8, R7, R8, 0.12022458761930465698 ;  /* 0x3df6384f07087423 */ /* 0x000fc60000000008 */
[----:B------:R-:W-:Y:S01]  /*0420*/  FFMA R3, R10, 1.4426950216293334961, R3 ;  /* 0x3fb8aa3b0a037823 */ /* 0x000fe20000000003 */
[----:B------:R-:W-:-:S03]  /*0430*/  FMUL R7, R7, R8 ;  /* 0x0000000807077220 */ /* 0x000fc60000400000 */
[----:B------:R-:W-:Y:S01]  /*0440*/  FFMA R3, R6, 1.9251366722983220825e-08, R3 ;  /* 0x32a55e3406037823 */ /* 0x000fe20000000003 */
[----:B------:R-:W-:-:S04]  /*0450*/  FMUL R8, R7, 3 ;  /* 0x4040000007087820 */ /* 0x000fc80000400000 */
[----:B------:R-:W-:-:S04]  /*0460*/  FFMA R8, R10, R8, R3 ;  /* 0x000000080a087223 */ /* 0x000fc80000000003 */
[----:B------:R-:W-:-:S04]  /*0470*/  FFMA R7, R6, R7, R8 ;  /* 0x0000000706077223 */ /* 0x000fc80000000008 */
[----:B------:R-:W-:-:S04]  /*0480*/  FADD R6, R12, R7 ;  /* 0x000000070c067221 */ /* 0x000fc80000000000 */
[----:B0-----:R-:W-:-:S04]  /*0490*/  FMUL R3, R6, R5 ;  /* 0x0000000506037220 */ /* 0x001fc80000400000 */
[----:B------:R-:W0:Y:S01]  /*04a0*/  FRND R8, R3 ;  /* 0x0000000300087307 */ /* 0x000e220000201000 */
[----:B------:R-:W-:-:S04]  /*04b0*/  FADD R12, -R12, R6 ;  /* 0x000000060c0c7221 */ /* 0x000fc80000000100 */
[----:B------:R-:W-:Y:S01]  /*04c0*/  FADD R12, R7, -R12 ;  /* 0x8000000c070c7221 */ /* 0x000fe20000000000 */
[----:B------:R-:W-:-:S04]  /*04d0*/  FFMA R7, R6, R5, -R3 ;  /* 0x0000000506077223 */ /* 0x000fc80000000803 */
[----:B------:R-:W-:Y:S01]  /*04e0*/  FFMA R7, R12, R5, R7 ;  /* 0x000000050c077223 */ /* 0x000fe20000000007 */
[----:B------:R-:W-:Y:S02]  /*04f0*/  IMAD.MOV.U32 R9, RZ, RZ, 0x391fcb8e ;  /* 0x391fcb8eff097424 */ /* 0x000fe400078e00ff */
[----:B0-----:R-:W-:-:S04]  /*0500*/  FADD R6, R3, -R8 ;  /* 0x8000000803067221 */ /* 0x001fc80000000000 */
[----:B------:R-:W-:-:S04]  /*0510*/  FADD R6, R7, R6 ;  /* 0x0000000607067221 */ /* 0x000fc80000000000 */
[----:B------:R-:W-:Y:S01]  /*0520*/  FFMA R7, R6, R9, 0.0013391353422775864601 ;  /* 0x3aaf85ed06077423 */ /* 0x000fe20000000009 */
[----:B------:R-:W-:-:S03]  /*0530*/  FSETP.GT.AND P0, PT, R8, RZ, PT ;  /* 0x000000ff0800720b */ /* 0x000fc60003f04000 */
[C---:B------:R-:W-:Y:S01]  /*0540*/  FFMA R7, R6.reuse, R7, 0.0096188392490148544312 ;  /* 0x3c1d985606077423 */ /* 0x040fe20000000007 */
[----:B------:R-:W0:Y:S01]  /*0550*/  F2I.NTZ R9, R3 ;  /* 0x0000000300097305 */ /* 0x000e220000203100 */
[----:B------:R-:W-:Y:S02]  /*0560*/  SEL R8, RZ, 0x83000000, P0 ;  /* 0x83000000ff087807 */ /* 0x000fe40000000000 */
[----:B------:R-:W-:Y:S01]  /*0570*/  FFMA R7, R6, R7, 0.055503588169813156128 ;  /* 0x3d6357bb06077423 */ /* 0x000fe20000000007 */
[----:B------:R-:W-:-:S03]  /*0580*/  FSETP.NEU.AND P0, PT, |R4|, 1, PT ;  /* 0x3f8000000400780b */ /* 0x000fc60003f0d200 */
[C---:B------:R-:W-:Y:S01]  /*0590*/  FFMA R7, R6.reuse, R7, 0.24022644758224487305 ;  /* 0x3e75fdec06077423 */ /* 0x040fe20000000007 */
[----:B------:R-:W-:Y:S02]  /*05a0*/  FSETP.EQ.OR P0, PT, R5, RZ, !P0 ;  /* 0x000000ff0500720b */ /* 0x000fe40004702400 */
[----:B------:R-:W-:Y:S01]  /*05b0*/  FSETP.GT.AND P1, PT, |R3|, 152, PT ;  /* 0x431800000300780b */ /* 0x000fe20003f24200 */
[----:B------:R-:W-:Y:S01]  /*05c0*/  FFMA R7, R6, R7, 0.69314718246459960938 ;  /* 0x3f31721806077423 */ /* 0x000fe20000000007 */
[----:B------:R-:W-:-:S03]  /*05d0*/  VIADD R10, R8, 0x7f000000 ;  /* 0x7f000000080a7836 */ /* 0x000fc60000000000 */
[----:B------:R-:W-:Y:S01]  /*05e0*/  FFMA R7, R6, R7, 1 ;  /* 0x3f80000006077423 */ /* 0x000fe20000000007 */
[----:B0-----:R-:W-:Y:S01]  /*05f0*/  IMAD R8, R9, 0x800000, -R8 ;  /* 0x0080000009087824 */ /* 0x001fe200078e0a08 */
[----:B------:R-:W-:Y:S02]  /*0600*/  FSETP.GEU.AND P2, PT, R3, RZ, PT ;  /* 0x000000ff0300720b */ /* 0x000fe40003f4e000 */
[----:B------:R-:W-:Y:S01]  /*0610*/  FMUL R7, R7, R10 ;  /* 0x0000000a07077220 */ /* 0x000fe20000400000 */
[----:B------:R-:W-:-:S03]  /*0620*/  MOV R3, 0x3f800000 ;  /* 0x3f80000000037802 */ /* 0x000fc60000000f00 */
[----:B------:R-:W-:Y:S01]  /*0630*/  FMUL R9, R7, R8 ;  /* 0x0000000807097220 */ /* 0x000fe20000400000 */
[----:B------:R-:W-:Y:S01]  /*0640*/  @P1 FSEL R9, RZ, +INF , !P2 ;  /* 0x7f800000ff091808 */ /* 0x000fe20005000000 */
[----:B------:R-:W-:Y:S06]  /*0650*/  @P0 BRA `(.L_x_1) ;  /* 0x00000000006c0947 */ /* 0x000fec0003800000 */
[----:B------:R-:W-:-:S04]  /*0660*/  FSETP.NAN.AND P0, PT, |R5|, |R5|, PT ;  /* 0x400000050500720b */ /* 0x000fc80003f08200 */
[----:B------:R-:W-:-:S13]  /*0670*/  FSETP.NUM.AND P0, PT, |R4|, |R4|, !P0 ;  /* 0x400000040400720b */ /* 0x000fda0004707200 */
[----:B------:R-:W-:Y:S01]  /*0680*/  @!P0 FADD R3, |R4|, R5 ;  /* 0x0000000504038221 */ /* 0x000fe20000000200 */
[----:B------:R-:W-:Y:S06]  /*0690*/  @!P0 BRA `(.L_x_1) ;  /* 0x00000000005c8947 */ /* 0x000fec0003800000 */
[----:B------:R-:W-:Y:S01]  /*06a0*/  FMUL R7, R5, 0.5 ;  /* 0x3f00000005077820 */ /* 0x000fe20000400000 */
[----:B------:R-:W-:-:S04]  /*06b0*/  FSETP.NEU.AND P0, PT, |R4|, +INF , PT ;  /* 0x7f8000000400780b */ /* 0x000fc80003f0d200 */
[----:B------:R-:W-:Y:S01]  /*06c0*/  FSETP.NEU.AND P0, PT, |R4|, RZ, P0 ;  /* 0x000000ff0400720b */ /* 0x000fe2000070d200 */
[----:B------:R-:W0:Y:S03]  /*06d0*/  FRND.TRUNC R7, R7 ;  /* 0x0000000700077307 */ /* 0x000e26000020d000 */
[----:B------:R-:W-:Y:S01]  /*06e0*/  FSETP.GEU.OR P1, PT, R5, RZ, P0 ;  /* 0x000000ff0500720b */ /* 0x000fe2000072e400 */
[----:B0-----:R-:W-:-:S04]  /*06f0*/  FADD R6, R7, R7 ;  /* 0x0000000707067221 */ /* 0x001fc80000000000 */
[----:B------:R-:W-:-:S04]  /*0700*/  FADD R8, -R6, R5 ;  /* 0x0000000506087221 */ /* 0x000fc80000000100 */
[----:B------:R-:W-:Y:S01]  /*0710*/  @!P0 FADD R6, |R4|, |R4| ;  /* 0x4000000404068221 */ /* 0x000fe20000000200 */
[----:B------:R-:W-:-:S04]  /*0720*/  FSETP.NEU.AND P2, PT, |R8|, 1, !P0 ;  /* 0x3f8000000800780b */ /* 0x000fc8000474d200 */
[----:B------:R-:W-:-:S09]  /*0730*/  @!P1 LOP3.LUT R6, R6, 0x7f800000, RZ, 0x3c, !PT ;  /* 0x7f80000006069812 */ /* 0x000fd200078e3cff */
[----:B------:R-:W-:-:S05]  /*0740*/  @P2 LOP3.LUT R6, R6, 0x7fffffff, RZ, 0xc0, !PT ;  /* 0x7fffffff06062812 */ /* 0x000fca00078ec0ff */
[----:B------:R-:W-:Y:S01]  /*0750*/  @!P0 IMAD.MOV.U32 R3, RZ, RZ, R6 ;  /* 0x000000ffff038224 */ /* 0x000fe200078e0006 */
[----:B------:R-:W-:Y:S06]  /*0760*/  @!P0 BRA `(.L_x_1) ;  /* 0x0000000000288947 */ /* 0x000fec0003800000 */
[----:B------:R-:W-:Y:S02]  /*0770*/  FSETP.NEU.AND P0, PT, |R5|, +INF , PT ;  /* 0x7f8000000500780b */ /* 0x000fe40003f0d200 */
[----:B------:R-:W-:-:S13]  /*0780*/  FSETP.EQ.AND P1, PT, |R4|, -1, PT ;  /* 0xbf8000000400780b */ /* 0x000fda0003f22200 */
[----:B------:R-:W-:Y:S05]  /*0790*/  @!P0 BRA P1, `(.L_x_1) ;  /* 0x00000000001c8947 */ /* 0x000fea0000800000 */
[----:B------:R-:W-:Y:S01]  /*07a0*/  FSETP.GEU.AND P1, PT, |R4|, RZ, PT ;  /* 0x000000ff0400720b */ /* 0x000fe20003f2e200 */
[----:B------:R-:W-:-:S12]  /*07b0*/  IMAD.MOV.U32 R3, RZ, RZ, R9 ;  /* 0x000000ffff037224 */ /* 0x000fd800078e0009 */
[----:B------:R-:W0:Y:S01]  /*07c0*/  @!P1 FRND.FLOOR R4, R5 ;  /* 0x0000000500049307 */ /* 0x000e220000205000 */
[----:B------:R-:W-:Y:S02]  /*07d0*/  @!P1 FSETP.NEU.AND P2, PT, |R8|, 1, PT ;  /* 0x3f8000000800980b */ /* 0x000fe40003f4d200 */
[----:B0-----:R-:W-:Y:S02]  /*07e0*/  @!P1 FSETP.NEU.AND P0, PT, R4, R5, PT ;  /* 0x000000050400920b */ /* 0x001fe40003f0d000 */
[----:B------:R-:W-:-:S04]  /*07f0*/  @!P1 FSEL R4, R9, -R9, P2 ;  /* 0x8000000909049208 */ /* 0x000fc80001000000 */
[----:B------:R-:W-:-:S07]  /*0800*/  @!P1 FSEL R3, R4, +QNAN , !P0 ;  /* 0x7fffffff04039808 */ /* 0x000fce0004000000 */
.L_x_1:
[----:B------:R-:W-:Y:S05]  /*0810*/  BSYNC.RECONVERGENT B0 ;  /* 0x0000000000007941 */ /* 0x000fea0003800200 */
.L_x_0:
[----:B------:R-:W0:Y:S02]  /*0820*/  LDC.64 R6, c[0x0][0x3a8] ;  /* 0x0000ea00ff067b82 */ /* 0x000e240000000a00 */
[----:B0-----:R-:W-:-:S06]  /*0830*/  IMAD.WIDE R6, R0, 0x4, R6 ;  /* 0x0000000400067825 */ /* 0x001fcc00078e0206 */
[----:B------:R-:W2:Y:S01]  /*0840*/  LDG.E R7, desc[UR4][R6.64] ;  /* 0x0000000406077981 */ /* 0x000ea2000c1e1900 */
[----:B------:R-:W-:Y:S01]  /*0850*/  BSSY.RECONVERGENT B0, `(.L_x_2) ;  /* 0x0000005000007945 */ /* 0x000fe20003800200 */
[----:B------:R-:W-:Y:S01]  /*0860*/  MOV R0, 0x8a0 ;  /* 0x000008a000007802 */ /* 0x000fe20000000f00 */
[----:B--2---:R-:W-:-:S04]  /*0870*/  FADD R26, -R26, R7 ;  /* 0x000000071a1a7221 */ /* 0x004fc80000000100 */
[----:B------:R0:W1:Y:S03]  /*0880*/  F2F.F64.F32 R4, R26 ;  /* 0x0000001a00047310 */ /* 0x0000660000201800 */
[----:B01----:R-:W-:Y:S05]  /*0890*/  CALL.REL.NOINC `($_Z6le_mlePfS_S_iffS_f$__internal_accurate_pow) ;  /* 0x0000000800487944 */ /* 0x003fea0003c00000 */
[----:B------:R-:W-:Y:S05]  /*08a0*/  BSYNC.RECONVERGENT B0 ;  /* 0x0000000000007941 */ /* 0x000fea0003800200 */
.L_x_2:
[----:B------:R-:W0:Y:S01]  /*08b0*/  LDC R11, c[0x0][0x3b0] ;  /* 0x0000ec00ff0b7b82 */ /* 0x000e220000000800 */
[----:B------:R-:W-:Y:S01]  /*08c0*/  DADD R6, R4, 2 ;  /* 0x4000000004067429 */ /* 0x000fe20000000000 */
[----:B------:R-:W-:Y:S01]  /*08d0*/  FSETP.NEU.AND P0, PT, R26, RZ, PT ;  /* 0x000000ff1a00720b */ /* 0x000fe20003f0d000 */
[----:B------:R-:W-:Y:S08]  /*08e0*/  BSSY.RECONVERGENT B0, `(.L_x_3) ;  /* 0x000000e000007945 */ /* 0x000ff00003800200 */
[----:B------:R-:W-:-:S02]  /*08f0*/  LOP3.LUT R6, R7, 0x7ff00000, RZ, 0xc0, !PT ;  /* 0x7ff0000007067812 */ /* 0x000fc400078ec0ff */
[----:B------:R-:W-:Y:S02]  /*0900*/  MOV R7, R12 ;  /* 0x0000000c00077202 */ /* 0x000fe40000000f00 */
[----:B------:R-:W-:Y:S01]  /*0910*/  ISETP.NE.AND P1, PT, R6, 0x7ff00000, PT ;  /* 0x7ff000000600780c */ /* 0x000fe20003f25270 */
[----:B------:R-:W-:Y:S01]  /*0920*/  IMAD.MOV.U32 R6, RZ, RZ, R9 ;  /* 0x000000ffff067224 */ /* 0x000fe200078e0009 */
[----:B------:R-:W-:Y:S01]  /*0930*/  @!P0 CS2R R6, SRZ ;  /* 0x0000000000068805 */ /* 0x000fe2000001ff00 */
[----:B0-----:R0:W1:Y:S10]  /*0940*/  MUFU.RCP R8, R11 ;  /* 0x0000000b00087308 */ /* 0x0010740000001000 */
[----:B------:R-:W-:Y:S05]  /*0950*/  @P1 BRA `(.L_x_4) ;  /* 0x0000000000181947 */ /* 0x000fea0003800000 */
[----:B------:R-:W-:-:S13]  /*0960*/  FSETP.NAN.AND P0, PT, R26, R26, PT ;  /* 0x0000001a1a00720b */ /* 0x000fda0003f08000 */
[----:B------:R-:W-:Y:S01]  /*0970*/  @P0 DADD R6, R4, 2 ;  /* 0x4000000004060429 */ /* 0x000fe20000000000 */
[----:B------:R-:W-:Y:S10]  /*0980*/  @P0 BRA `(.L_x_4) ;  /* 0x00000000000c0947 */ /* 0x000ff40003800000 */
[----:B------:R-:W-:-:S14]  /*0990*/  DSETP.NEU.AND P0, PT, |R4|, +INF , PT ;  /* 0x7ff000000400742a */ /* 0x000fdc0003f0d200 */
[----:B------:R-:W-:Y:S02]  /*09a0*/  @!P0 IMAD.MOV.U32 R6, RZ, RZ, 0x0 ;  /* 0x00000000ff068424 */ /* 0x000fe400078e00ff */
[----:B------:R-:W-:-:S07]  /*09b0*/  @!P0 IMAD.MOV.U32 R7, RZ, RZ, 0x7ff00000 ;  /* 0x7ff00000ff078424 */ /* 0x000fce00078e00ff */
.L_x_4:
[----:B------:R-:W-:Y:S05]  /*09c0*/  BSYNC.RECONVERGENT B0 ;  /* 0x0000000000007941 */ /* 0x000fea0003800200 */
.L_x_3:
[----:B------:R-:W2:Y:S01]  /*09d0*/  F2F.F32.F64 R0, R6 ;  /* 0x0000000600007310 */ /* 0x000ea20000301000 */
[----:B------:R-:W-:Y:S01]  /*09e0*/  FSETP.NEU.AND P0, PT, R26, 1, PT ;  /* 0x3f8000001a00780b */ /* 0x000fe20003f0d000 */
[C---:B-1----:R-:W-:Y:S01]  /*09f0*/  FFMA R5, R8.reuse, -R11, 1 ;  /* 0x3f80000008057423 */ /* 0x042fe2000000080b */
[----:B------:R-:W-:Y:S03]  /*0a00*/  BSSY.RECONVERGENT B0, `(.L_x_5) ;  /* 0x000000b000007945 */ /* 0x000fe60003800200 */
[----:B------:R-:W-:Y:S01]  /*0a10*/  FFMA R5, R8, R5, R8 ;  /* 0x0000000508057223 */ /* 0x000fe20000000008 */
[----:B--2---:R-:W-:-:S06]  /*0a20*/  FSEL R0, R0, 1, P0 ;  /* 0x3f80000000007808 */ /* 0x004fcc0000000000 */
[----:B------:R-:W1:Y:S01]  /*0a30*/  FCHK P0, R0, R11 ;  /* 0x0000000b00007302 */ /* 0x000e620000000000 */
[----:B------:R-:W-:-:S04]  /*0a40*/  FFMA R4, R0, R5, RZ ;  /* 0x0000000500047223 */ /* 0x000fc800000000ff */
[----:B------:R-:W-:-:S04]  /*0a50*/  FFMA R8, R4, -R11, R0 ;  /* 0x8000000b04087223 */ /* 0x000fc80000000000 */
[----:B------:R-:W-:Y:S01]  /*0a60*/  FFMA R8, R5, R8, R4 ;  /* 0x0000000805087223 */ /* 0x000fe20000000004 */
[----:B-1----:R-:W-:Y:S06]  /*0a70*/  @!P0 BRA `(.L_x_6) ;  /* 0x00000000000c8947 */ /* 0x002fec0003800000 */
[----:B------:R-:W-:-:S07]  /*0a80*/  MOV R4, 0xaa0 ;  /* 0x00000aa000047802 */ /* 0x000fce0000000f00 */
[----:B0-----:R-:W-:Y:S05]  /*0a90*/  CALL.REL.NOINC `($__internal_0_$__cuda_sm3x_div_rn_noftz_f32_slowpath) ;  /* 0x0000000000207944 */ /* 0x001fea0003c00000 */
[----:B------:R-:W-:-:S07]  /*0aa0*/  IMAD.MOV.U32 R8, RZ, RZ, R0 ;  /* 0x000000ffff087224 */ /* 0x000fce00078e0000 */
.L_x_6:
[----:B------:R-:W-:Y:S05]  /*0ab0*/  BSYNC.RECONVERGENT B0 ;  /* 0x0000000000007941 */ /* 0x000fea0003800200 */
.L_x_5:
[----:B------:R-:W1:Y:S01]  /*0ac0*/  LDC.64 R4, c[0x0][0x380] ;  /* 0x0000e000ff047b82 */ /* 0x000e620000000a00 */
[----:B------:R-:W2:Y:S02]  /*0ad0*/  LDCU UR6, c[0x0][0x3a0] ;  /* 0x00007400ff0677ac */ /* 0x000ea40008000800 */
[----:B--2---:R-:W-:Y:S01]  /*0ae0*/  FFMA R7, R3, UR6, R8 ;  /* 0x0000000603077c23 */ /* 0x004fe20008000008 */
[----:B-1----:R-:W-:-:S05]  /*0af0*/  IMAD.WIDE R2, R2, 0x4, R4 ;  /* 0x0000000402027825 */ /* 0x002fca00078e0204 */
[----:B------:R-:W-:Y:S01]  /*0b00*/  STG.E desc[UR4][R2.64], R7 ;  /* 0x0000000702007986 */ /* 0x000fe2000c101904 */
[----:B------:R-:W-:Y:S05]  /*0b10*/  EXIT ;  /* 0x000000000000794d */ /* 0x000fea0003800000 */
        .weak           $__internal_0_$__cuda_sm3x_div_rn_noftz_f32_slowpath
        .type           $__internal_0_$__cuda_sm3x_div_rn_noftz_f32_slowpath,@function
        .size           $__internal_0_$__cuda_sm3x_div_rn_noftz_f32_slowpath,($_Z6le_mlePfS_S_iffS_f$__internal_accurate_pow - $__internal_0_$__cuda_sm3x_div_rn_noftz_f32_slowpath)
$__internal_0_$__cuda_sm3x_div_rn_noftz_f32_slowpath:
[----:B------:R-:W0:Y:S01]  /*0b20*/  LDC R5, c[0x0][0x3b0] ;  /* 0x0000ec00ff057b82 */ /* 0x000e220000000800 */
[--C-:B------:R-:W-:Y:S01]  /*0b30*/  SHF.R.U32.HI R6, RZ, 0x17, R0.reuse ;  /* 0x00000017ff067819 */ /* 0x100fe20000011600 */
[----:B------:R-:W1:Y:S01]  /*0b40*/  LDCU UR6, c[0x0][0x3b0] ;  /* 0x00007600ff0677ac */ /* 0x000e620008000800 */
[----:B------:R-:W-:Y:S02]  /*0b50*/  BSSY.RECONVERGENT B1, `(.L_x_7) ;  /* 0x0000064000017945 */ /* 0x000fe40003800200 */
[----:B------:R-:W-:Y:S01]  /*0b60*/  LOP3.LUT R12, R6, 0xff, RZ, 0xc0, !PT ;  /* 0x000000ff060c7812 */ /* 0x000fe200078ec0ff */
[----:B------:R-:W-:-:S04]  /*0b70*/  IMAD.MOV.U32 R6, RZ, RZ, R0 ;  /* 0x000000ffff067224 */ /* 0x000fc800078e0000 */
[----:B------:R-:W-:Y:S02]  /*0b80*/  VIADD R11, R12, 0xffffffff ;  /* 0xffffffff0c0b7836 */ /* 0x000fe40000000000 */
[----:B-1----:R-:W-:Y:S01]  /*0b90*/  IMAD.U32 R9, RZ, RZ, UR6 ;  /* 0x00000006ff097e24 */ /* 0x002fe2000f8e00ff */
[----:B0-----:R-:W-:-:S04]  /*0ba0*/  SHF.R.U32.HI R7, RZ, 0x17, R5 ;  /* 0x00000017ff077819 */ /* 0x001fc80000011605 */
[----:B------:R-:W-:-:S04]  /*0bb0*/  LOP3.LUT R7, R7, 0xff, RZ, 0xc0, !PT ;  /* 0x000000ff07077812 */ /* 0x000fc800078ec0ff */
[----:B------:R-:W-:-:S04]  /*0bc0*/  IADD3 R10, PT, PT, R7, -0x1, RZ ;  /* 0xffffffff070a7810 */ /* 0x000fc80007ffe0ff */
[----:B------:R-:W-:-:S04]  /*0bd0*/  ISETP.GT.U32.AND P0, PT, R10, 0xfd, PT ;  /* 0x000000fd0a00780c */ /* 0x000fc80003f04070 */
[----:B------:R-:W-:-:S13]  /*0be0*/  ISETP.GT.U32.OR P0, PT, R11, 0xfd, P0 ;  /* 0x000000fd0b00780c */ /* 0x000fda0000704470 */
[----:B------:R-:W-:Y:S01]  /*0bf0*/  @!P0 MOV R8, RZ ;  /* 0x000000ff00088202 */ /* 0x000fe20000000f00 */
[----:B------:R-:W-:Y:S06]  /*0c00*/  @!P0 BRA `(.L_x_8) ;  /* 0x00000000005c8947 */ /* 0x000fec0003800000 */
[----:B------:R-:W-:Y:S02]  /*0c10*/  FSETP.GTU.FTZ.AND P1, PT, |R5|, +INF , PT ;  /* 0x7f8000000500780b */ /* 0x000fe40003f3c200 */
[----:B------:R-:W-:-:S04]  /*0c20*/  FSETP.GTU.FTZ.AND P0, PT, |R0|, +INF , PT ;  /* 0x7f8000000000780b */ /* 0x000fc80003f1c200 */
[----:B------:R-:W-:-:S13]  /*0c30*/  PLOP3.LUT P0, PT, P0, P1, PT, 0xf8, 0x8f ;  /* 0x00000000008f781c */ /* 0x000fda0000703f70 */
[----:B------:R-:W-:Y:S05]  /*0c40*/  @P0 BRA `(.L_x_9) ;  /* 0x00000004004c0947 */ /* 0x000fea0003800000 */
[----:B------:R-:W-:-:S13]  /*0c50*/  LOP3.LUT P0, RZ, R9, 0x7fffffff, R6, 0xc8, !PT ;  /* 0x7fffffff09ff7812 */ /* 0x000fda000780c806 */
[----:B------:R-:W-:Y:S05]  /*0c60*/  @!P0 BRA `(.L_x_10) ;  /* 0x00000004003c8947 */ /* 0x000fea0003800000 */
[C---:B------:R-:W-:Y:S02]  /*0c70*/  FSETP.NEU.FTZ.AND P2, PT, |R0|.reuse, +INF , PT ;  /* 0x7f8000000000780b */ /* 0x040fe40003f5d200 */
[----:B------:R-:W-:Y:S02]  /*0c80*/  FSETP.NEU.FTZ.AND P1, PT, |R5|, +INF , PT ;  /* 0x7f8000000500780b */ /* 0x000fe40003f3d200 */
[----:B------:R-:W-:-:S11]  /*0c90*/  FSETP.NEU.FTZ.AND P0, PT, |R0|, +INF , PT ;  /* 0x7f8000000000780b */ /* 0x000fd60003f1d200 */
[----:B------:R-:W-:Y:S05]  /*0ca0*/  @!P1 BRA !P2, `(.L_x_10) ;  /* 0x00000004002c9947 */ /* 0x000fea0005000000 */
[----:B------:R-:W-:-:S04]  /*0cb0*/  LOP3.LUT P2, RZ, R6, 0x7fffffff, RZ, 0xc0, !PT ;  /* 0x7fffffff06ff7812 */ /* 0x000fc8000784c0ff */
[----:B------:R-:W-:-:S13]  /*0cc0*/  PLOP3.LUT P1, PT, P1, P2, PT, 0x2f, 0xf2 ;  /* 0x0000000000f2781c */ /* 0x000fda0000f24577 */
[----:B------:R-:W-:Y:S05]  /*0cd0*/  @P1 BRA `(.L_x_11) ;  /* 0x0000000400181947 */ /* 0x000fea0003800000 */
[----:B------:R-:W-:-:S04]  /*0ce0*/  LOP3.LUT P1, RZ, R9, 0x7fffffff, RZ, 0xc0, !PT ;  /* 0x7fffffff09ff7812 */ /* 0x000fc8000782c0ff */
[----:B------:R-:W-:-:S13]  /*0cf0*/  PLOP3.LUT P0, PT, P0, P1, PT, 0x2f, 0xf2 ;  /* 0x0000000000f2781c */ /* 0x000fda0000702577 */
[----:B------:R-:W-:Y:S05]  /*0d00*/  @P0 BRA `(.L_x_12) ;  /* 0x0000000400000947 */ /* 0x000fea0003800000 */
[----:B------:R-:W-:Y:S02]  /*0d10*/  ISETP.GE.AND P0, PT, R11, RZ, PT ;  /* 0x000000ff0b00720c */ /* 0x000fe40003f06270 */
[----:B------:R-:W-:-:S11]  /*0d20*/  ISETP.GE.AND P1, PT, R10, RZ, PT ;  /* 0x000000ff0a00720c */ /* 0x000fd60003f26270 */
[----:B------:R-:W-:Y:S02]  /*0d30*/  @P0 IMAD.MOV.U32 R8, RZ, RZ, RZ ;  /* 0x000000ffff080224 */ /* 0x000fe400078e00ff */
[----:B------:R-:W-:Y:S01]  /*0d40*/  @!P0 FFMA R6, R0, 1.84467440737095516160e+19, RZ ;  /* 0x5f80000000068823 */ /* 0x000fe200000000ff */
[----:B------:R-:W-:Y:S02]  /*0d50*/  @!P0 IMAD.MOV.U32 R8, RZ, RZ, -0x40 ;  /* 0xffffffc0ff088424 */ /* 0x000fe400078e00ff */
[----:B------:R-:W-:Y:S02]  /*0d60*/  @!P1 FFMA R9, R5, 1.84467440737095516160e+19, RZ ;  /* 0x5f80000005099823 */ /* 0x000fe400000000ff */
[----:B------:R-:W-:-:S07]  /*0d70*/  @!P1 VIADD R8, R8, 0x40 ;  /* 0x0000004008089836 */ /* 0x000fce0000000000 */
.L_x_8:
[----:B------:R-:W-:Y:S01]  /*0d80*/  LEA R0, R7, 0xc0800000, 0x17 ;  /* 0xc080000007007811 */ /* 0x000fe200078eb8ff */
[----:B------:R-:W-:Y:S01]  /*0d90*/  VIADD R5, R12, 0xffffff81 ;  /* 0xffffff810c057836 */ /* 0x000fe20000000000 */
[----:B------:R-:W-:Y:S02]  /*0da0*/  BSSY.RECONVERGENT B2, `(.L_x_13) ;  /* 0x0000035000027945 */ /* 0x000fe40003800200 */
[----:B------:R-:W-:Y:S01]  /*0db0*/  IADD3 R9, PT, PT, -R0, R9, RZ ;  /* 0x0000000900097210 */ /* 0x000fe20007ffe1ff */
[C---:B------:R-:W-:Y:S01]  /*0dc0*/  IMAD R0, R5.reuse, -0x800000, R6 ;  /* 0xff80000005007824 */ /* 0x040fe200078e0206 */
[----:B------:R-:W-:Y:S02]  /*0dd0*/  IADD3 R7, PT, PT, R5, 0x7f, -R7 ;  /* 0x0000007f05077810 */ /* 0x000fe40007ffe807 */
[----:B------:R-:W0:Y:S01]  /*0de0*/  MUFU.RCP R10, R9 ;  /* 0x00000009000a7308 */ /* 0x000e220000001000 */
[----:B------:R-:W-:Y:S02]  /*0df0*/  FADD.FTZ R11, -R9, -RZ ;  /* 0x800000ff090b7221 */ /* 0x000fe40000010100 */
[----:B------:R-:W-:-:S02]  /*0e00*/  IMAD.IADD R7, R7, 0x1, R8 ;  /* 0x0000000107077824 */ /* 0x000fc400078e0208 */
[----:B0-----:R-:W-:-:S04]  /*0e10*/  FFMA R13, R10, R11, 1 ;  /* 0x3f8000000a0d7423 */ /* 0x001fc8000000000b */
[----:B------:R-:W-:-:S04]  /*0e20*/  FFMA R15, R10, R13, R10 ;  /* 0x0000000d0a0f7223 */ /* 0x000fc8000000000a */
[----:B------:R-:W-:-:S04]  /*0e30*/  FFMA R6, R0, R15, RZ ;  /* 0x0000000f00067223 */ /* 0x000fc800000000ff */
[----:B------:R-:W-:-:S04]  /*0e40*/  FFMA R13, R11, R6, R0 ;  /* 0x000000060b0d7223 */ /* 0x000fc80000000000 */
[----:B------:R-:W-:-:S04]  /*0e50*/  FFMA R6, R15, R13, R6 ;  /* 0x0000000d0f067223 */ /* 0x000fc80000000006 */
[----:B------:R-:W-:-:S04]  /*0e60*/  FFMA R11, R11, R6, R0 ;  /* 0x000000060b0b7223 */ /* 0x000fc80000000000 */
[----:B------:R-:W-:-:S05]  /*0e70*/  FFMA R0, R15, R11, R6 ;  /* 0x0000000b0f007223 */ /* 0x000fca0000000006 */
[----:B------:R-:W-:-:S04]  /*0e80*/  SHF.R.U32.HI R5, RZ, 0x17, R0 ;  /* 0x00000017ff057819 */ /* 0x000fc80000011600 */
[----:B------:R-:W-:-:S05]  /*0e90*/  LOP3.LUT R5, R5, 0xff, RZ, 0xc0, !PT ;  /* 0x000000ff05057812 */ /* 0x000fca00078ec0ff */
[----:B------:R-:W-:-:S05]  /*0ea0*/  IMAD.IADD R9, R5, 0x1, R7 ;  /* 0x0000000105097824 */ /* 0x000fca00078e0207 */
[----:B------:R-:W-:-:S04]  /*0eb0*/  IADD3 R5, PT, PT, R9, -0x1, RZ ;  /* 0xffffffff09057810 */ /* 0x000fc80007ffe0ff */
[----:B------:R-:W-:-:S13]  /*0ec0*/  ISETP.GE.U32.AND P0, PT, R5, 0xfe, PT ;  /* 0x000000fe0500780c */ /* 0x000fda0003f06070 */
[----:B------:R-:W-:Y:S05]  /*0ed0*/  @!P0 BRA `(.L_x_14) ;  /* 0x0000000000808947 */ /* 0x000fea0003800000 */
[----:B------:R-:W-:-:S13]  /*0ee0*/  ISETP.GT.AND P0, PT, R9, 0xfe, PT ;  /* 0x000000fe0900780c */ /* 0x000fda0003f04270 */
[----:B------:R-:W-:Y:S05]  /*0ef0*/  @P0 BRA `(.L_x_15) ;  /* 0x00000000006c0947 */ /* 0x000fea0003800000 */
[----:B------:R-:W-:-:S13]  /*0f00*/  ISETP.GE.AND P0, PT, R9, 0x1, PT ;  /* 0x000000010900780c */ /* 0x000fda0003f06270 */
[----:B------:R-:W-:Y:S05]  /*0f10*/  @P0 BRA `(.L_x_16) ;  /* 0x0000000000740947 */ /* 0x000fea0003800000 */
[----:B------:R-:W-:Y:S02]  /*0f20*/  ISETP.GE.AND P0, PT, R9, -0x18, PT ;  /* 0xffffffe80900780c */ /* 0x000fe40003f06270 */
[----:B------:R-:W-:-:S11]  /*0f30*/  LOP3.LUT R0, R0, 0x80000000, RZ, 0xc0, !PT ;  /* 0x8000000000007812 */ /* 0x000fd600078ec0ff */
[----:B------:R-:W-:Y:S05]  /*0f40*/  @!P0 BRA `(.L_x_16) ;  /* 0x0000000000688947 */ /* 0x000fea0003800000 */
[-CC-:B------:R-:W-:Y:S01]  /*0f50*/  FFMA.RZ R5, R15, R11.reuse, R6.reuse ;  /* 0x0000000b0f057223 */ /* 0x180fe2000000c006 */
[C---:B------:R-:W-:Y:S01]  /*0f60*/  VIADD R8, R9.reuse, 0x20 ;  /* 0x0000002009087836 */ /* 0x040fe20000000000 */
[C---:B------:R-:W-:Y:S02]  /*0f70*/  ISETP.NE.AND P2, PT, R9.reuse, RZ, PT ;  /* 0x000000ff0900720c */ /* 0x040fe40003f45270 */
[----:B------:R-:W-:Y:S01]  /*0f80*/  ISETP.NE.AND P1, PT, R9, RZ, PT ;  /* 0x000000ff0900720c */ /* 0x000fe20003f25270 */
[----:B------:R-:W-:Y:S01]  /*0f90*/  IMAD.MOV R9, RZ, RZ, -R9 ;  /* 0x000000ffff097224 */ /* 0x000fe200078e0a09 */
[----:B------:R-:W-:Y:S01]  /*0fa0*/  LOP3.LUT R7, R5, 0x7fffff, RZ, 0xc0, !PT ;  /* 0x007fffff05077812 */ /* 0x000fe200078ec0ff */
[CCC-:B------:R-:W-:Y:S01]  /*0fb0*/  FFMA.RP R5, R15.reuse, R11.reuse, R6.reuse ;  /* 0x0000000b0f057223 */ /* 0x1c0fe20000008006 */
[----:B------:R-:W-:Y:S02]  /*0fc0*/  FFMA.RM R6, R15, R11, R6 ;  /* 0x0000000b0f067223 */ /* 0x000fe40000004006 */
[----:B------:R-:W-:-:S03]  /*0fd0*/  LOP3.LUT R7, R7, 0x800000, RZ, 0xfc, !PT ;  /* 0x0080000007077812 */ /* 0x000fc600078efcff */
[----:B------:R-:W-:Y:S02]  /*0fe0*/  FSETP.NEU.FTZ.AND P0, PT, R5, R6, PT ;  /* 0x000000060500720b */ /* 0x000fe40003f1d000 */
[----:B------:R-:W-:Y:S02]  /*0ff0*/  SHF.L.U32 R8, R7, R8, RZ ;  /* 0x0000000807087219 */ /* 0x000fe400000006ff */
[----:B------:R-:W-:Y:S02]  /*1000*/  SEL R6, R9, RZ, P2 ;  /* 0x000000ff09067207 */ /* 0x000fe40001000000 */
[----:B------:R-:W-:Y:S02]  /*1010*/  ISETP.NE.AND P1, PT, R8, RZ, P1 ;  /* 0x000000ff0800720c */ /* 0x000fe40000f25270 */
[----:B------:R-:W-:Y:S02]  /*1020*/  SHF.R.U32.HI R6, RZ, R6, R7 ;  /* 0x00000006ff067219 */ /* 0x000fe40000011607 */
[----:B------:R-:W-:-:S02]  /*1030*/  PLOP3.LUT P0, PT, P0, P1, PT, 0xf8, 0x8f ;  /* 0x00000000008f781c */ /* 0x000fc40000703f70 */
[----:B------:R-:W-:Y:S02]  /*1040*/  SHF.R.U32.HI R8, RZ, 0x1, R6 ;  /* 0x00000001ff087819 */ /* 0x000fe40000011606 */
[----:B------:R-:W-:-:S04]  /*1050*/  SEL R5, RZ, 0x1, !P0 ;  /* 0x00000001ff057807 */ /* 0x000fc80004000000 */
[----:B------:R-:W-:-:S04]  /*1060*/  LOP3.LUT R5, R5, 0x1, R8, 0xf8, !PT ;  /* 0x0000000105057812 */ /* 0x000fc800078ef808 */
[----:B------:R-:W-:-:S05]  /*1070*/  LOP3.LUT R5, R5, R6, RZ, 0xc0, !PT ;  /* 0x0000000605057212 */ /* 0x000fca00078ec0ff */
[----:B------:R-:W-:-:S05]  /*1080*/  IMAD.IADD R5, R8, 0x1, R5 ;  /* 0x0000000108057824 */ /* 0x000fca00078e0205 */
[----:B------:R-:W-:Y:S01]  /*1090*/  LOP3.LUT R0, R5, R0, RZ, 0xfc, !PT ;  /* 0x0000000005007212 */ /* 0x000fe200078efcff */
[----:B------:R-:W-:Y:S06]  /*10a0*/  BRA `(.L_x_16) ;  /* 0x0000000000107947 */ /* 0x000fec0003800000 */
.L_x_15:
[----:B------:R-:W-:-:S04]  /*10b0*/  LOP3.LUT R0, R0, 0x80000000, RZ, 0xc0, !PT ;  /* 0x8000000000007812 */ /* 0x000fc800078ec0ff */
[----:B------:R-:W-:Y:S01]  /*10c0*/  LOP3.LUT R0, R0, 0x7f800000, RZ, 0xfc, !PT ;  /* 0x7f80000000007812 */ /* 0x000fe200078efcff */
[----:B------:R-:W-:Y:S06]  /*10d0*/  BRA `(.L_x_16) ;  /* 0x0000000000047947 */ /* 0x000fec0003800000 */
.L_x_14:
[----:B------:R-:W-:-:S07]  /*10e0*/  LEA R0, R7, R0, 0x17 ;  /* 0x0000000007007211 */ /* 0x000fce00078eb8ff */
.L_x_16:
[----:B------:R-:W-:Y:S05]  /*10f0*/  BSYNC.RECONVERGENT B2 ;  /* 0x0000000000027941 */ /* 0x000fea0003800200 */
.L_x_13:
[----:B------:R-:W-:Y:S05]  /*1100*/  BRA `(.L_x_17) ;  /* 0x0000000000207947 */ /* 0x000fea0003800000 */
.L_x_12:
[----:B------:R-:W-:-:S04]  /*1110*/  LOP3.LUT R0, R9, 0x80000000, R6, 0x48, !PT ;  /* 0x8000000009007812 */ /* 0x000fc800078e4806 */
[----:B------:R-:W-:Y:S01]  /*1120*/  LOP3.LUT R0, R0, 0x7f800000, RZ, 0xfc, !PT ;  /* 0x7f80000000007812 */ /* 0x000fe200078efcff */
[----:B------:R-:W-:Y:S06]  /*1130*/  BRA `(.L_x_17) ;  /* 0x0000000000147947 */ /* 0x000fec0003800000 */
.L_x_11:
[----:B------:R-:W-:Y:S01]  /*1140*/  LOP3.LUT R0, R9, 0x80000000, R6, 0x48, !PT ;  /* 0x8000000009007812 */ /* 0x000fe200078e4806 */
[----:B------:R-:W-:Y:S06]  /*1150*/  BRA `(.L_x_17) ;  /* 0x00000000000c7947 */ /* 0x000fec0003800000 */
.L_x_10:
[----:B------:R-:W0:Y:S01]  /*1160*/  MUFU.RSQ R0, -QNAN ;  /* 0xffc0000000007908 */ /* 0x000e220000001400 */
[----:B------:R-:W-:Y:S05]  /*1170*/  BRA `(.L_x_17) ;  /* 0x0000000000047947 */ /* 0x000fea0003800000 */
.L_x_9:
[----:B------:R-:W-:-:S07]  /*1180*/  FADD.FTZ R0, R0, R5 ;  /* 0x0000000500007221 */ /* 0x000fce0000010000 */
.L_x_17:
[----:B------:R-:W-:Y:S05]  /*1190*/  BSYNC.RECONVERGENT B1 ;  /* 0x0000000000017941 */ /* 0x000fea0003800200 */
.L_x_7:
[----:B------:R-:W-:-:S04]  /*11a0*/  IMAD.MOV.U32 R5, RZ, RZ, 0x0 ;  /* 0x00000000ff057424 */ /* 0x000fc800078e00ff */
[----:B0-----:R-:W-:Y:S05]  /*11b0*/  RET.REL.NODEC R4 `(_Z6le_mlePfS_S_iffS_f) ;  /* 0xffffffec04907950 */ /* 0x001fea0003c3ffff */
        .type           $_Z6le_mlePfS_S_iffS_f$__internal_accurate_pow,@function
        .size           $_Z6le_mlePfS_S_iffS_f$__internal_accurate_pow,(.L_x_31 - $_Z6le_mlePfS_S_iffS_f$__internal_accurate_pow)
$_Z6le_mlePfS_S_iffS_f$__internal_accurate_pow:
[----:B------:R-:W-:Y:S01]  /*11c0*/  DADD R6, -RZ, |R4| ;  /* 0x00000000ff067229 */ /* 0x000fe20000000504 */
[----:B------:R-:W-:Y:S01]  /*11d0*/  IMAD.MOV.U32 R14, RZ, RZ, RZ ;  /* 0x000000ffff0e7224 */ /* 0x000fe200078e00ff */
[----:B------:R-:W-:Y:S01]  /*11e0*/  MOV R21, 0x3ed0f5d2 ;  /* 0x3ed0f5d200157802 */ /* 0x000fe20000000f00 */
[----:B------:R-:W-:Y:S01]  /*11f0*/  IMAD.MOV.U32 R20, RZ, RZ, 0x41ad3b5a ;  /* 0x41ad3b5aff147424 */ /* 0x000fe200078e00ff */
[----:B------:R-:W-:Y:S01]  /*1200*/  UMOV UR6, 0x7d2cafe2 ;  /* 0x7d2cafe200067882 */ /* 0x000fe20000000000 */
[----:B------:R-:W-:Y:S01]  /*1210*/  UMOV UR7, 0x3eb0f5ff ;  /* 0x3eb0f5ff00077882 */ /* 0x000fe20000000000 */
[----:B------:R-:W-:Y:S01]  /*1220*/  UMOV UR8, 0x3b39803f ;  /* 0x3b39803f00087882 */ /* 0x000fe20000000000 */
[----:B------:R-:W-:-:S03]  /*1230*/  UMOV UR9, 0x3c7abc9e ;  /* 0x3c7abc9e00097882 */ /* 0x000fc60000000000 */
[----:B------:R-:W-:Y:S01]  /*1240*/  ISETP.GT.U32.AND P0, PT, R7, 0xfffff, PT ;  /* 0x000fffff0700780c */ /* 0x000fe20003f04070 */
[----:B------:R-:W-:-:S12]  /*1250*/  IMAD.MOV.U32 R10, RZ, RZ, R7 ;  /* 0x000000ffff0a7224 */ /* 0x000fd800078e0007 */
[----:B------:R-:W-:-:S10]  /*1260*/  @!P0 DMUL R8, R6, 1.80143985094819840000e+16 ;  /* 0x4350000006088828 */ /* 0x000fd40000000000 */
[----:B------:R-:W-:Y:S01]  /*1270*/  @!P0 IMAD.MOV.U32 R10, RZ, RZ, R9 ;  /* 0x000000ffff0a8224 */ /* 0x000fe200078e0009 */
[----:B------:R-:W-:-:S04]  /*1280*/  @!P0 MOV R6, R8 ;  /* 0x0000000800068202 */ /* 0x000fc80000000f00 */
[----:B------:R-:W-:Y:S01]  /*1290*/  LOP3.LUT R10, R10, 0x800fffff, RZ, 0xc0, !PT ;  /* 0x800fffff0a0a7812 */ /* 0x000fe200078ec0ff */
[----:B------:R-:W-:Y:S01]  /*12a0*/  IMAD.MOV.U32 R12, RZ, RZ, R6 ;  /* 0x000000ffff0c7224 */ /* 0x000fe200078e0006 */
[----:B------:R-:W-:Y:S02]  /*12b0*/  SHF.R.U32.HI R6, RZ, 0x14, R7 ;  /* 0x00000014ff067819 */ /* 0x000fe40000011607 */
[----:B------:R-:W-:Y:S02]  /*12c0*/  LOP3.LUT R13, R10, 0x3ff00000, RZ, 0xfc, !PT ;  /* 0x3ff000000a0d7812 */ /* 0x000fe400078efcff */
[----:B------:R-:W-:Y:S01]  /*12d0*/  @!P0 LEA.HI R6, R9, 0xffffffca, RZ, 0xc ;  /* 0xffffffca09068811 */ /* 0x000fe200078f60ff */
[----:B------:R-:W-:Y:S01]  /*12e0*/  IMAD.MOV.U32 R9, RZ, RZ, 0x43300000 ;  /* 0x43300000ff097424 */ /* 0x000fe200078e00ff */
[----:B------:R-:W-:Y:S02]  /*12f0*/  ISETP.GE.U32.AND P1, PT, R13, 0x3ff6a09f, PT ;  /* 0x3ff6a09f0d00780c */ /* 0x000fe40003f26070 */
[----:B------:R-:W-:-:S11]  /*1300*/  IADD3 R8, PT, PT, R6, -0x3ff, RZ ;  /* 0xfffffc0106087810 */ /* 0x000fd60007ffe0ff */
[----:B------:R-:W-:Y:S02]  /*1310*/  @P1 VIADD R11, R13, 0xfff00000 ;  /* 0xfff000000d0b1836 */ /* 0x000fe40000000000 */
[----:B------:R-:W-:-:S03]  /*1320*/  @P1 VIADD R8, R6, 0xfffffc02 ;  /* 0xfffffc0206081836 */ /* 0x000fc60000000000 */
[----:B------:R-:W-:Y:S02]  /*1330*/  @P1 MOV R13, R11 ;  /* 0x0000000b000d1202 */ /* 0x000fe40000000f00 */
[----:B------:R-:W-:-:S04]  /*1340*/  LOP3.LUT R8, R8, 0x80000000, RZ, 0x3c, !PT ;  /* 0x8000000008087812 */ /* 0x000fc800078e3cff */
[C---:B------:R-:W-:Y:S02]  /*1350*/  DADD R16, R12.reuse, 1 ;  /* 0x3ff000000c107429 */ /* 0x040fe40000000000 */
[----:B------:R-:W-:-:S04]  /*1360*/  DADD R12, R12, -1 ;  /* 0xbff000000c0c7429 */ /* 0x000fc80000000000 */
[----:B------:R-:W0:Y:S02]  /*1370*/  MUFU.RCP64H R15, R17 ;  /* 0x00000011000f7308 */ /* 0x000e240000001800 */
[----:B0-----:R-:W-:-:S08]  /*1380*/  DFMA R10, -R16, R14, 1 ;  /* 0x3ff00000100a742b */ /* 0x001fd0000000010e */
[----:B------:R-:W-:-:S08]  /*1390*/  DFMA R10, R10, R10, R10 ;  /* 0x0000000a0a0a722b */ /* 0x000fd0000000000a */
[----:B------:R-:W-:-:S08]  /*13a0*/  DFMA R14, R14, R10, R14 ;  /* 0x0000000a0e0e722b */ /* 0x000fd0000000000e */
[----:B------:R-:W-:-:S08]  /*13b0*/  DMUL R10, R12, R14 ;  /* 0x0000000e0c0a7228 */ /* 0x000fd00000000000 */
[----:B------:R-:W-:-:S08]  /*13c0*/  DFMA R10, R12, R14, R10 ;  /* 0x0000000e0c0a722b */ /* 0x000fd0000000000a */
[----:B------:R-:W-:-:S08]  /*13d0*/  DMUL R18, R10, R10 ;  /* 0x0000000a0a127228 */ /* 0x000fd00000000000 */
[----:B------:R-:W-:Y:S01]  /*13e0*/  DFMA R16, R18, UR6, R20 ;  /* 0x0000000612107c2b */ /* 0x000fe20008000014 */
[----:B------:R-:W-:Y:S01]  /*13f0*/  UMOV UR6, 0x75488a3f ;  /* 0x75488a3f00067882 */ /* 0x000fe20000000000 */
[----:B------:R-:W-:Y:S01]  /*1400*/  UMOV UR7, 0x3ef3b20a ;  /* 0x3ef3b20a00077882 */ /* 0x000fe20000000000 */
[----:B------:R-:W-:-:S05]  /*1410*/  DADD R20, R12, -R10 ;  /* 0x000000000c147229 */ /* 0x000fca000000080a */
[----:B------:R-:W-:Y:S01]  /*1420*/  DFMA R16, R18, R16, UR6 ;  /* 0x0000000612107e2b */ /* 0x000fe20008000010 */
[----:B------:R-:W-:Y:S01]  /*1430*/  UMOV UR6, 0xe4faecd5 ;  /* 0xe4faecd500067882 */ /* 0x000fe20000000000 */
[----:B------:R-:W-:Y:S01]  /*1440*/  UMOV UR7, 0x3f1745cd ;  /* 0x3f1745cd00077882 */ /* 0x000fe20000000000 */
[----:B------:R-:W-:-:S05]  /*1450*/  DADD R22, R20, R20 ;  /* 0x0000000014167229 */ /* 0x000fca0000000014 */
[----:B------:R-:W-:Y:S01]  /*1460*/  DFMA R16, R18, R16, UR6 ;  /* 0x0000000612107e2b */ /* 0x000fe20008000010 */
[----:B------:R-:W-:Y:S01]  /*1470*/  UMOV UR6, 0x258a578b ;  /* 0x258a578b00067882 */ /* 0x000fe20000000000 */
[----:B------:R-:W-:Y:S01]  /*1480*/  UMOV UR7, 0x3f3c71c7 ;  /* 0x3f3c71c700077882 */ /* 0x000fe20000000000 */
[----:B------:R-:W-:-:S05]  /*1490*/  DFMA R22, R12, -R10, R22 ;  /* 0x8000000a0c16722b */ /* 0x000fca0000000016 */
[----:B------:R-:W-:Y:S01]  /*14a0*/  DFMA R16, R18, R16, UR6 ;  /* 0x0000000612107e2b */ /* 0x000fe20008000010 */
[----:B------:R-:W-:Y:S01]  /*14b0*/  UMOV UR6, 0x9242b910 ;  /* 0x9242b91000067882 */ /* 0x000fe20000000000 */
[----:B------:R-:W-:Y:S01]  /*14c0*/  UMOV UR7, 0x3f624924 ;  /* 0x3f62492400077882 */ /* 0x000fe20000000000 */
[----:B------:R-:W-:-:S05]  /*14d0*/  DMUL R14, R14, R22 ;  /* 0x000000160e0e7228 */ /* 0x000fca0000000000 */
[----:B------:R-:W-:Y:S01]  /*14e0*/  DFMA R16, R18, R16, UR6 ;  /* 0x0000000612107e2b */ /* 0x000fe20008000010 */
[----:B------:R-:W-:Y:S01]  /*14f0*/  UMOV UR6, 0x99999dfb ;  /* 0x99999dfb00067882 */ /* 0x000fe20000000000 */
[----:B------:R-:W-:-:S06]  /*1500*/  UMOV UR7, 0x3f899999 ;  /* 0x3f89999900077882 */ /* 0x000fcc0000000000 */
[----:B------:R-:W-:Y:S01]  /*1510*/  DFMA R20, R18, R16, UR6 ;  /* 0x0000000612147e2b */ /* 0x000fe20008000010 */
[----:B------:R-:W-:Y:S01]  /*1520*/  UMOV UR6, 0x55555555 ;  /* 0x5555555500067882 */ /* 0x000fe20000000000 */
[----:B------:R-:W-:Y:S01]  /*1530*/  UMOV UR7, 0x3fb55555 ;  /* 0x3fb5555500077882 */ /* 0x000fe20000000000 */
[----:B------:R-:W-:-:S05]  /*1540*/  DMUL R16, R10, R10 ;  /* 0x0000000a0a107228 */ /* 0x000fca0000000000 */
[----:B------:R-:W-:-:S03]  /*1550*/  DFMA R12, R18, R20, UR6 ;  /* 0x00000006120c7e2b */ /* 0x000fc60008000014 */
[----:B------:R-:W-:-:S05]  /*1560*/  DFMA R24, R10, R10, -R16 ;  /* 0x0000000a0a18722b */ /* 0x000fca0000000810 */
[----:B------:R-:W-:Y:S01]  /*1570*/  DADD R22, -R12, UR6 ;  /* 0x000000060c167e29 */ /* 0x000fe20008000100 */
[----:B------:R-:W-:Y:S01]  /*1580*/  UMOV UR6, 0xb9e7b0 ;  /* 0x00b9e7b000067882 */ /* 0x000fe20000000000 */
[----:B------:R-:W-:-:S06]  /*1590*/  UMOV UR7, 0x3c46a4cb ;  /* 0x3c46a4cb00077882 */ /* 0x000fcc0000000000 */
[----:B------:R-:W-:Y:S02]  /*15a0*/  DFMA R18, R18, R20, R22 ;  /* 0x000000141212722b */ /* 0x000fe40000000016 */
[----:B------:R-:W-:Y:S01]  /*15b0*/  DMUL R20, R10, R16 ;  /* 0x000000100a147228 */ /* 0x000fe20000000000 */
[----:B------:R-:W-:Y:S02]  /*15c0*/  VIADD R23, R15, 0x100000 ;  /* 0x001000000f177836 */ /* 0x000fe40000000000 */
[----:B------:R-:W-:-:S03]  /*15d0*/  IMAD.MOV.U32 R22, RZ, RZ, R14 ;  /* 0x000000ffff167224 */ /* 0x000fc600078e000e */
[----:B------:R-:W-:Y:S01]  /*15e0*/  DADD R18, R18, -UR6 ;  /* 0x8000000612127e29 */ /* 0x000fe20008000000 */
[----:B------:R-:W-:Y:S01]  /*15f0*/  UMOV UR6, 0x80000000 ;  /* 0x8000000000067882 */ /* 0x000fe20000000000 */
[----:B------:R-:W-:Y:S01]  /*1600*/  UMOV UR7, 0x43300000 ;  /* 0x4330000000077882 */ /* 0x000fe20000000000 */
[C---:B------:R-:W-:Y:S02]  /*1610*/  DFMA R22, R10.reuse, R22, R24 ;  /* 0x000000160a16722b */ /* 0x040fe40000000018 */
[----:B------:R-:W-:Y:S02]  /*1620*/  DFMA R24, R10, R16, -R20 ;  /* 0x000000100a18722b */ /* 0x000fe40000000814 */
[----:B------:R-:W-:Y:S01]  /*1630*/  DADD R8, R8, -UR6 ;  /* 0x8000000608087e29 */ /* 0x000fe20008000000 */
[----:B------:R-:W-:Y:S01]  /*1640*/  UMOV UR6, 0xfefa39ef ;  /* 0xfefa39ef00067882 */ /* 0x000fe20000000000 */
[----:B------:R-:W-:-:S04]  /*1650*/  UMOV UR7, 0x3fe62e42 ;  /* 0x3fe62e4200077882 */ /* 0x000fc80000000000 */
[----:B------:R-:W-:Y:S02]  /*1660*/  DFMA R24, R14, R16, R24 ;  /* 0x000000100e18722b */ /* 0x000fe40000000018 */
[----:B------:R-:W-:-:S06]  /*1670*/  DADD R16, R12, R18 ;  /* 0x000000000c107229 */ /* 0x000fcc0000000012 */
[----:B------:R-:W-:Y:S02]  /*1680*/  DFMA R22, R10, R22, R24 ;  /* 0x000000160a16722b */ /* 0x000fe40000000018 */
[----:B------:R-:W-:Y:S02]  /*1690*/  DADD R24, R12, -R16 ;  /* 0x000000000c187229 */ /* 0x000fe40000000810 */
[----:B------:R-:W-:-:S06]  /*16a0*/  DMUL R12, R16, R20 ;  /* 0x00000014100c7228 */ /* 0x000fcc0000000000 */
[----:B------:R-:W-:Y:S02]  /*16b0*/  DADD R24, R18, R24 ;  /* 0x0000000012187229 */ /* 0x000fe40000000018 */
[----:B------:R-:W-:-:S08]  /*16c0*/  DFMA R18, R16, R20, -R12 ;  /* 0x000000141012722b */ /* 0x000fd0000000080c */
[----:B------:R-:W-:-:S08]  /*16d0*/  DFMA R18, R16, R22, R18 ;  /* 0x000000161012722b */ /* 0x000fd00000000012 */
[----:B------:R-:W-:-:S08]  /*16e0*/  DFMA R24, R24, R20, R18 ;  /* 0x000000141818722b */ /* 0x000fd00000000012 */
[----:B------:R-:W-:-:S08]  /*16f0*/  DADD R18, R12, R24 ;  /* 0x000000000c127229 */ /* 0x000fd00000000018 */
[--C-:B------:R-:W-:Y:S02]  /*1700*/  DADD R16, R10, R18.reuse ;  /* 0x000000000a107229 */ /* 0x100fe40000000012 */
[----:B------:R-:W-:-:S06]  /*1710*/  DADD R12, R12, -R18 ;  /* 0x000000000c0c7229 */ /* 0x000fcc0000000812 */
[----:B------:R-:W-:Y:S02]  /*1720*/  DADD R10, R10, -R16 ;  /* 0x000000000a0a7229 */ /* 0x000fe40000000810 */
[----:B------:R-:W-:-:S06]  /*1730*/  DADD R12, R24, R12 ;  /* 0x00000000180c7229 */ /* 0x000fcc000000000c */
[----:B------:R-:W-:-:S08]  /*1740*/  DADD R10, R18, R10 ;  /* 0x00000000120a7229 */ /* 0x000fd0000000000a */
[----:B------:R-:W-:-:S08]  /*1750*/  DADD R10, R12, R10 ;  /* 0x000000000c0a7229 */ /* 0x000fd0000000000a */
[----:B------:R-:W-:-:S08]  /*1760*/  DADD R10, R14, R10 ;  /* 0x000000000e0a7229 */ /* 0x000fd0000000000a */
[----:B------:R-:W-:-:S08]  /*1770*/  DADD R12, R16, R10 ;  /* 0x00000000100c7229 */ /* 0x000fd0000000000a */
[--C-:B------:R-:W-:Y:S02]  /*1780*/  DFMA R6, R8, UR6, R12.reuse ;  /* 0x0000000608067c2b */ /* 0x100fe4000800000c */
[----:B------:R-:W-:-:S06]  /*1790*/  DADD R16, R16, -R12 ;  /* 0x0000000010107229 */ /* 0x000fcc000000080c */
[----:B------:R-:W-:Y:S02]  /*17a0*/  DFMA R14, R8, -UR6, R6 ;  /* 0x80000006080e7c2b */ /* 0x000fe40008000006 */
[----:B------:R-:W-:-:S06]  /*17b0*/  DADD R16, R10, R16 ;  /* 0x000000000a107229 */ /* 0x000fcc0000000010 */
[----:B------:R-:W-:-:S08]  /*17c0*/  DADD R14, -R12, R14 ;  /* 0x000000000c0e7229 */ /* 0x000fd0000000010e */
[----:B------:R-:W-:-:S08]  /*17d0*/  DADD R14, R16, -R14 ;  /* 0x00000000100e7229 */ /* 0x000fd0000000080e */
[----:B------:R-:W-:-:S08]  /*17e0*/  DFMA R14, R8, UR8, R14 ;  /* 0x00000008080e7c2b */ /* 0x000fd0000800000e */
[----:B------:R-:W-:-:S08]  /*17f0*/  DADD R8, R6, R14 ;  /* 0x0000000006087229 */ /* 0x000fd0000000000e */
[----:B------:R-:W-:Y:S02]  /*1800*/  DADD R10, R6, -R8 ;  /* 0x00000000060a7229 */ /* 0x000fe40000000808 */
[----:B------:R-:W-:-:S06]  /*1810*/  DMUL R6, R8, 2 ;  /* 0x4000000008067828 */ /* 0x000fcc0000000000 */
[----:B------:R-:W-:Y:S02]  /*1820*/  DADD R10, R14, R10 ;  /* 0x000000000e0a7229 */ /* 0x000fe4000000000a */
[----:B------:R-:W-:-:S08]  /*1830*/  DFMA R12, R8, 2, -R6 ;  /* 0x40000000080c782b */ /* 0x000fd00000000806 */
[----:B------:R-:W-:Y:S01]  /*1840*/  DFMA R12, R10, 2, R12 ;  /* 0x400000000a0c782b */ /* 0x000fe2000000000c */
[----:B------:R-:W-:Y:S01]  /*1850*/  MOV R10, 0x652b82fe ;  /* 0x652b82fe000a7802 */ /* 0x000fe20000000f00 */
[----:B------:R-:W-:-:S06]  /*1860*/  IMAD.MOV.U32 R11, RZ, RZ, 0x3ff71547 ;  /* 0x3ff71547ff0b7424 */ /* 0x000fcc00078e00ff */
[----:B------:R-:W-:-:S08]  /*1870*/  DADD R8, R6, R12 ;  /* 0x0000000006087229 */ /* 0x000fd0000000000c */
[----:B------:R-:W-:Y:S02]  /*1880*/  DFMA R10, R8, R10, 6.75539944105574400000e+15 ;  /* 0x43380000080a742b */ /* 0x000fe4000000000a */
[----:B------:R-:W-:Y:S01]  /*1890*/  FSETP.GEU.AND P0, PT, |R9|, 4.1917929649353027344, PT ;  /* 0x4086232b0900780b */ /* 0x000fe20003f0e200 */
[----:B------:R-:W-:-:S05]  /*18a0*/  DADD R6, R6, -R8 ;  /* 0x0000000006067229 */ /* 0x000fca0000000808 */
[----:B------:R-:W-:-:S03]  /*18b0*/  DADD R14, R10, -6.75539944105574400000e+15 ;  /* 0xc33800000a0e7429 */ /* 0x000fc60000000000 */
[----:B------:R-:W-:-:S05]  /*18c0*/  DADD R12, R12, R6 ;  /* 0x000000000c0c7229 */ /* 0x000fca0000000006 */
[----:B------:R-:W-:Y:S01]  /*18d0*/  DFMA R16, R14, -UR6, R8 ;  /* 0x800000060e107c2b */ /* 0x000fe20008000008 */
[----:B------:R-:W-:Y:S01]  /*18e0*/  UMOV UR6, 0x3b39803f ;  /* 0x3b39803f00067882 */ /* 0x000fe20000000000 */
[----:B------:R-:W-:-:S06]  /*18f0*/  UMOV UR7, 0x3c7abc9e ;  /* 0x3c7abc9e00077882 */ /* 0x000fcc0000000000 */
[----:B------:R-:W-:Y:S01]  /*1900*/  DFMA R14, R14, -UR6, R16 ;  /* 0x800000060e0e7c2b */ /* 0x000fe20008000010 */
[----:B------:R-:W-:Y:S01]  /*1910*/  UMOV UR6, 0x69ce2bdf ;  /* 0x69ce2bdf00067882 */ /* 0x000fe20000000000 */
[----:B------:R-:W-:Y:S01]  /*1920*/  IMAD.MOV.U32 R16, RZ, RZ, -0x35dec16 ;  /* 0xfca213eaff107424 */ /* 0x000fe200078e00ff */
[----:B------:R-:W-:Y:S01]  /*1930*/  MOV R17, 0x3e928af3 ;  /* 0x3e928af300117802 */ /* 0x000fe20000000f00 */
[----:B------:R-:W-:-:S05]  /*1940*/  UMOV UR7, 0x3e5ade15 ;  /* 0x3e5ade1500077882 */ /* 0x000fca0000000000 */
[----:B------:R-:W-:Y:S01]  /*1950*/  DFMA R16, R14, UR6, R16 ;  /* 0x000000060e107c2b */ /* 0x000fe20008000010 */
[----:B------:R-:W-:Y:S01]  /*1960*/  UMOV UR6, 0x62401315 ;  /* 0x6240131500067882 */ /* 0x000fe20000000000 */
[----:B------:R-:W-:-:S06]  /*1970*/  UMOV UR7, 0x3ec71dee ;  /* 0x3ec71dee00077882 */ /* 0x000fcc0000000000 */
[----:B------:R-:W-:Y:S01]  /*1980*/  DFMA R16, R14, R16, UR6 ;  /* 0x000000060e107e2b */ /* 0x000fe20008000010 */
        /* <DEDUP_REMOVED lines=20> */
[----:B------:R-:W-:-:S08]  /*1ad0*/  DFMA R16, R14, R16, UR6 ;  /* 0x000000060e107e2b */ /* 0x000fd00008000010 */
[----:B------:R-:W-:-:S08]  /*1ae0*/  DFMA R16, R14, R16, 1 ;  /* 0x3ff000000e10742b */ /* 0x000fd00000000010 */
[----:B------:R-:W-:-:S10]  /*1af0*/  DFMA R14, R14, R16, 1 ;  /* 0x3ff000000e0e742b */ /* 0x000fd40000000010 */
[----:B------:R-:W-:Y:S02]  /*1b00*/  IMAD R7, R10, 0x100000, R15 ;  /* 0x001000000a077824 */ /* 0x000fe400078e020f */
[----:B------:R-:W-:Y:S01]  /*1b10*/  IMAD.MOV.U32 R6, RZ, RZ, R14 ;  /* 0x000000ffff067224 */ /* 0x000fe200078e000e */
[----:B------:R-:W-:Y:S06]  /*1b20*/  @!P0 BRA `(.L_x_18) ;  /* 0x0000000000308947 */ /* 0x000fec0003800000 */
[----:B------:R-:W-:Y:S01]  /*1b30*/  FSETP.GEU.AND P1, PT, |R9|, 4.2275390625, PT ;  /* 0x408748000900780b */ /* 0x000fe20003f2e200 */
[C---:B------:R-:W-:Y:S02]  /*1b40*/  DADD R16, R8.reuse, +INF ;  /* 0x7ff0000008107429 */ /* 0x040fe40000000000 */
[----:B------:R-:W-:-:S08]  /*1b50*/  DSETP.GEU.AND P0, PT, R8, RZ, PT ;  /* 0x000000ff0800722a */ /* 0x000fd00003f0e000 */
[----:B------:R-:W-:Y:S02]  /*1b60*/  FSEL R7, R17, RZ, P0 ;  /* 0x000000ff11077208 */ /* 0x000fe40000000000 */
[----:B------:R-:W-:-:S04]  /*1b70*/  @!P1 LEA.HI R6, R10, R10, RZ, 0x1 ;  /* 0x0000000a0a069211 */ /* 0x000fc800078f08ff */
[----:B------:R-:W-:Y:S02]  /*1b80*/  @!P1 SHF.R.S32.HI R9, RZ, 0x1, R6 ;  /* 0x00000001ff099819 */ /* 0x000fe40000011406 */
[----:B------:R-:W-:Y:S02]  /*1b90*/  FSEL R6, R16, RZ, P0 ;  /* 0x000000ff10067208 */ /* 0x000fe40000000000 */
[----:B------:R-:W-:Y:S01]  /*1ba0*/  @!P1 IADD3 R8, PT, PT, R10, -R9, RZ ;  /* 0x800000090a089210 */ /* 0x000fe20007ffe0ff */
[----:B------:R-:W-:-:S03]  /*1bb0*/  @!P1 IMAD R15, R9, 0x100000, R15 ;  /* 0x00100000090f9824 */ /* 0x000fc600078e020f */
[----:B------:R-:W-:Y:S01]  /*1bc0*/  @!P1 LEA R9, R8, 0x3ff00000, 0x14 ;  /* 0x3ff0000008099811 */ /* 0x000fe200078ea0ff */
[----:B------:R-:W-:-:S06]  /*1bd0*/  @!P1 IMAD.MOV.U32 R8, RZ, RZ, RZ ;  /* 0x000000ffff089224 */ /* 0x000fcc00078e00ff */
[----:B------:R-:W-:-:S11]  /*1be0*/  @!P1 DMUL R6, R14, R8 ;  /* 0x000000080e069228 */ /* 0x000fd60000000000 */
.L_x_18:
[----:B------:R-:W-:Y:S02]  /*1bf0*/  DFMA R12, R12, R6, R6 ;  /* 0x000000060c0c722b */ /* 0x000fe40000000006 */
[----:B------:R-:W-:-:S08]  /*1c00*/  DSETP.NEU.AND P0, PT, |R6|, +INF , PT ;  /* 0x7ff000000600742a */ /* 0x000fd00003f0d200 */
[----:B------:R-:W-:Y:S02]  /*1c10*/  FSEL R9, R6, R12, !P0 ;  /* 0x0000000c06097208 */ /* 0x000fe40004000000 */
[----:B------:R-:W-:Y:S01]  /*1c20*/  FSEL R12, R7, R13, !P0 ;  /* 0x0000000d070c7208 */ /* 0x000fe20004000000 */
[----:B------:R-:W-:Y:S01]  /*1c30*/  IMAD.MOV.U32 R7, RZ, RZ, 0x0 ;  /* 0x00000000ff077424 */ /* 0x000fe200078e00ff */
[----:B------:R-:W-:-:S04]  /*1c40*/  MOV R6, R0 ;  /* 0x0000000000067202 */ /* 0x000fc80000000f00 */
[----:B------:R-:W-:Y:S05]  /*1c50*/  RET.REL.NODEC R6 `(_Z6le_mlePfS_S_iffS_f) ;  /* 0xffffffe006e87950 */ /* 0x000fea0003c3ffff */
.L_x_19:
[----:B------:R-:W-:-:S00]  /*1c60*/  BRA `(.L_x_19) ;  /* 0xfffffffc00fc7947 */ /* 0x000fc0000383ffff */
[----:B------:R-:W-:-:S00]  /*1c70*/  NOP ;  /* 0x0000000000007918 */ /* 0x000fc00000000000 */
        /* <DEDUP_REMOVED lines=8> */
.L_x_31:


//--------------------- .text._Z7arrangePfS_fi    --------------------------
	.section	.text._Z7arrangePfS_fi,"ax",@progbits
	.align	128
        .global         _Z7arrangePfS_fi
        .type           _Z7arrangePfS_fi,@function
        .size           _Z7arrangePfS_fi,(.L_x_32 - _Z7arrangePfS_fi)
        .other          _Z7arrangePfS_fi,@"STO_CUDA_ENTRY STV_DEFAULT"
_Z7arrangePfS_fi:
.text._Z7arrangePfS_fi:
[----:B------:R-:W-:Y:S08]  /*0000*/  LDC R1, c[0x0][0x37c] ;  /* 0x0000df00ff017b82 */ /* 0x000ff00000000800 */
[----:B------:R-:W0:Y:S01]  /*0010*/  LDC R3, c[0x0][0x394] ;  /* 0x0000e500ff037b82 */ /* 0x000e220000000800 */
[----:B------:R-:W1:Y:S01]  /*0020*/  S2R R2, SR_TID.X ;  /* 0x0000000000027919 */ /* 0x000e620000002100 */
[----:B------:R-:W1:Y:S01]  /*0030*/  LDCU UR4, c[0x0][0x360] ;  /* 0x00006c00ff0477ac */ /* 0x000e620008000800 */
[----:B------:R-:W1:Y:S05]  /*0040*/  S2R R7, SR_CTAID.X ;  /* 0x0000000000077919 */ /* 0x000e6a0000002500 */
[----:B------:R-:W2:Y:S01]  /*0050*/  LDC R10, c[0x0][0x390] ;  /* 0x0000e400ff0a7b82 */ /* 0x000ea20000000800 */
[----:B0-----:R-:W-:-:S04]  /*0060*/  IABS R9, R3 ;  /* 0x0000000300097213 */ /* 0x001fc80000000000 */
[----:B------:R-:W0:Y:S01]  /*0070*/  I2F.RP R0, R9 ;  /* 0x0000000900007306 */ /* 0x000e220000209400 */
[----:B-1----:R-:W-:Y:S01]  /*0080*/  IMAD R2, R7, UR4, R2 ;  /* 0x0000000407027c24 */ /* 0x002fe2000f8e0202 */
[----:B------:R-:W1:Y:S06]  /*0090*/  LDCU.64 UR4, c[0x0][0x358] ;  /* 0x00006b00ff0477ac */ /* 0x000e6c0008000a00 */
[----:B0-----:R-:W0:Y:S02]  /*00a0*/  MUFU.RCP R0, R0 ;  /* 0x0000000000007308 */ /* 0x001e240000001000 */
[----:B0-----:R-:W-:-:S06]  /*00b0*/  VIADD R4, R0, 0xffffffe ;  /* 0x0ffffffe00047836 */ /* 0x001fcc0000000000 */
[----:B------:R0:W3:Y:S02]  /*00c0*/  F2I.FTZ.U32.TRUNC.NTZ R5, R4 ;  /* 0x0000000400057305 */ /* 0x0000e4000021f000 */
[----:B0-----:R-:W-:Y:S02]  /*00d0*/  IMAD.MOV.U32 R4, RZ, RZ, RZ ;  /* 0x000000ffff047224 */ /* 0x001fe400078e00ff */
[----:B---3--:R-:W-:-:S04]  /*00e0*/  IMAD.MOV R6, RZ, RZ, -R5 ;  /* 0x000000ffff067224 */ /* 0x008fc800078e0a05 */
[----:B------:R-:W-:Y:S01]  /*00f0*/  IMAD R7, R6, R9, RZ ;  /* 0x0000000906077224 */ /* 0x000fe200078e02ff */
[----:B------:R-:W-:-:S03]  /*0100*/  IABS R6, R2 ;  /* 0x0000000200067213 */ /* 0x000fc60000000000 */
[----:B------:R-:W-:-:S06]  /*0110*/  IMAD.HI.U32 R5, R5, R7, R4 ;  /* 0x0000000705057227 */ /* 0x000fcc00078e0004 */
[----:B------:R-:W-:-:S04]  /*0120*/  IMAD.HI.U32 R0, R5, R6, RZ ;  /* 0x0000000605007227 */ /* 0x000fc800078e00ff */
[----:B------:R-:W-:-:S04]  /*0130*/  IMAD.MOV R4, RZ, RZ, -R0 ;  /* 0x000000ffff047224 */ /* 0x000fc800078e0a00 */
[----:B------:R-:W-:Y:S01]  /*0140*/  IMAD R4, R9, R4, R6 ;  /* 0x0000000409047224 */ /* 0x000fe200078e0206 */
[----:B------:R-:W-:-:S04]  /*0150*/  LOP3.LUT R6, R2, R3, RZ, 0x3c, !PT ;  /* 0x0000000302067212 */ /* 0x000fc800078e3cff */
[----:B------:R-:W-:Y:S02]  /*0160*/  ISETP.GT.U32.AND P2, PT, R9, R4, PT ;  /* 0x000000040900720c */ /* 0x000fe40003f44070 */
[----:B------:R-:W-:-:S11]  /*0170*/  ISETP.GE.AND P1, PT, R6, RZ, PT ;  /* 0x000000ff0600720c */ /* 0x000fd60003f26270 */
[----:B------:R-:W-:Y:S02]  /*0180*/  @!P2 IMAD.IADD R4, R4, 0x1, -R9 ;  /* 0x000000010404a824 */ /* 0x000fe400078e0a09 */
[----:B------:R-:W-:Y:S01]  /*0190*/  @!P2 VIADD R0, R0, 0x1 ;  /* 0x000000010000a836 */ /* 0x000fe20000000000 */
[----:B------:R-:W-:Y:S02]  /*01a0*/  ISETP.NE.AND P2, PT, R3, RZ, PT ;  /* 0x000000ff0300720c */ /* 0x000fe40003f45270 */
[----:B------:R-:W-:Y:S02]  /*01b0*/  ISETP.GE.U32.AND P0, PT, R4, R9, PT ;  /* 0x000000090400720c */ /* 0x000fe40003f06070 */
[----:B------:R-:W0:Y:S11]  /*01c0*/  LDC.64 R4, c[0x0][0x388] ;  /* 0x0000e200ff047b82 */ /* 0x000e360000000a00 */
[----:B------:R-:W-:-:S04]  /*01d0*/  @P0 VIADD R0, R0, 0x1 ;  /* 0x0000000100000836 */ /* 0x000fc80000000000 */
[----:B------:R-:W-:-:S04]  /*01e0*/  IMAD.MOV.U32 R7, RZ, RZ, R0 ;  /* 0x000000ffff077224 */ /* 0x000fc800078e0000 */
[----:B------:R-:W-:Y:S01]  /*01f0*/  @!P1 IMAD.MOV R7, RZ, RZ, -R7 ;  /* 0x000000ffff079224 */ /* 0x000fe200078e0a07 */
[----:B------:R-:W-:-:S05]  /*0200*/  @!P2 LOP3.LUT R7, RZ, R3, RZ, 0x33, !PT ;  /* 0x00000003ff07a212 */ /* 0x000fca00078e33ff */
[----:B0-----:R-:W-:-:S06]  /*0210*/  IMAD.WIDE R4, R7, 0x4, R4 ;  /* 0x0000000407047825 */ /* 0x001fcc00078e0204 */
[----:B-1----:R0:W3:Y:S01]  /*0220*/  LDG.E R5, desc[UR4][R4.64] ;  /* 0x0000000404057981 */ /* 0x0020e2000c1e1900 */
[----:B------:R-:W-:Y:S01]  /*0230*/  I2FP.F32.S32.RZ R9, R3 ;  /* 0x0000000300097245 */ /* 0x000fe2000020d400 */
[----:B--2---:R-:W-:Y:S01]  /*0240*/  FMUL R0, R10, 6 ;  /* 0x40c000000a007820 */ /* 0x004fe20000400000 */
[----:B------:R-:W-:Y:S02]  /*0250*/  IMAD.MOV R8, RZ, RZ, -R7 ;  /* 0x000000ffff087224 */ /* 0x000fe400078e0a07 */
[----:B------:R-:W1:Y:S02]  /*0260*/  MUFU.RCP R6, R9 ;  /* 0x0000000900067308 */ /* 0x000e640000001000 */
[----:B0-----:R-:W-:-:S06]  /*0270*/  IMAD R4, R3, R8, R2 ;  /* 0x0000000803047224 */ /* 0x001fcc00078e0202 */
[----:B------:R-:W0:Y:S01]  /*0280*/  FCHK P0, R0, R9 ;  /* 0x0000000900007302 */ /* 0x000e220000000000 */
[----:B-1----:R-:W-:-:S04]  /*0290*/  FFMA R11, -R9, R6, 1 ;  /* 0x3f800000090b7423 */ /* 0x002fc80000000106 */
[----:B------:R-:W-:-:S04]  /*02a0*/  FFMA R11, R6, R11, R6 ;  /* 0x0000000b060b7223 */ /* 0x000fc80000000006 */
[----:B------:R-:W-:-:S04]  /*02b0*/  FFMA R6, R0, R11, RZ ;  /* 0x0000000b00067223 */ /* 0x000fc800000000ff */
[----:B------:R-:W-:-:S04]  /*02c0*/  FFMA R7, -R9, R6, R0 ;  /* 0x0000000609077223 */ /* 0x000fc80000000100 */
[----:B------:R-:W-:Y:S01]  /*02d0*/  FFMA R8, R11, R7, R6 ;  /* 0x000000070b087223 */ /* 0x000fe20000000006 */
[----:B---3--:R-:W-:Y:S01]  /*02e0*/  FFMA R5, R10, -3, R5 ;  /* 0xc04000000a057823 */ /* 0x008fe20000000005 */
[----:B0-----:R-:W-:Y:S06]  /*02f0*/  @!P0 BRA `(.L_x_20) ;  /* 0x00000000000c8947 */ /* 0x001fec0003800000 */
[----:B------:R-:W-:-:S07]  /*0300*/  MOV R6, 0x320 ;  /* 0x0000032000067802 */ /* 0x000fce0000000f00 */
[----:B------:R-:W-:Y:S05]  /*0310*/  CALL.REL.NOINC `($__internal_1_$__cuda_sm3x_div_rn_noftz_f32_slowpath) ;  /* 0x00000000001c7944 */ /* 0x000fea0003c00000 */
[----:B------:R-:W-:-:S07]  /*0320*/  IMAD.MOV.U32 R8, RZ, RZ, R0 ;  /* 0x000000ffff087224 */ /* 0x000fce00078e0000 */
.L_x_20:
[----:B------:R-:W0:Y:S01]  /*0330*/  LDC.64 R6, c[0x0][0x380] ;  /* 0x0000e000ff067b82 */ /* 0x000e220000000a00 */
[----:B------:R-:W-:-:S05]  /*0340*/  I2FP.F32.S32 R4, R4 ;  /* 0x0000000400047245 */ /* 0x000fca0000201400 */
[----:B------:R-:W-:Y:S01]  /*0350*/  FFMA R5, R4, R8, R5 ;  /* 0x0000000804057223 */ /* 0x000fe20000000005 */
[----:B0-----:R-:W-:-:S05]  /*0360*/  IMAD.WIDE R2, R2, 0x4, R6 ;  /* 0x0000000402027825 */ /* 0x001fca00078e0206 */
[----:B------:R-:W-:Y:S01]  /*0370*/  STG.E desc[UR4][R2.64], R5 ;  /* 0x0000000502007986 */ /* 0x000fe2000c101904 */
[----:B------:R-:W-:Y:S05]  /*0380*/  EXIT ;  /* 0x000000000000794d */ /* 0x000fea0003800000 */
        .weak           $__internal_1_$__cuda_sm3x_div_rn_noftz_f32_slowpath
        .type           $__internal_1_$__cuda_sm3x_div_rn_noftz_f32_slowpath,@function
        .size           $__internal_1_$__cuda_sm3x_div_rn_noftz_f32_slowpath,(.L_x_32 - $__internal_1_$__cuda_sm3x_div_rn_noftz_f32_slowpath)
$__internal_1_$__cuda_sm3x_div_rn_noftz_f32_slowpath:
[----:B------:R-:W-:Y:S01]  /*0390*/  SHF.R.U32.HI R7, RZ, 0x17, R9 ;  /* 0x00000017ff077819 */ /* 0x000fe20000011609 */
[--C-:B------:R-:W-:Y:S01]  /*03a0*/  IMAD.MOV.U32 R11, RZ, RZ, R0.reuse ;  /* 0x000000ffff0b7224 */ /* 0x100fe200078e0000 */
[----:B------:R-:W-:Y:S02]  /*03b0*/  SHF.R.U32.HI R3, RZ, 0x17, R0 ;  /* 0x00000017ff037819 */ /* 0x000fe40000011600 */
[----:B------:R-:W-:Y:S02]  /*03c0*/  LOP3.LUT R10, R7, 0xff, RZ, 0xc0, !PT ;  /* 0x000000ff070a7812 */ /* 0x000fe400078ec0ff */
[----:B------:R-:W-:-:S03]  /*03d0*/  LOP3.LUT R8, R3, 0xff, RZ, 0xc0, !PT ;  /* 0x000000ff03087812 */ /* 0x000fc600078ec0ff */
[----:B------:R-:W-:Y:S02]  /*03e0*/  VIADD R13, R10, 0xffffffff ;  /* 0xffffffff0a0d7836 */ /* 0x000fe40000000000 */
[----:B------:R-:W-:-:S03]  /*03f0*/  VIADD R12, R8, 0xffffffff ;  /* 0xffffffff080c7836 */ /* 0x000fc60000000000 */
[----:B------:R-:W-:-:S04]  /*0400*/  ISETP.GT.U32.AND P0, PT, R13, 0xfd, PT ;  /* 0x000000fd0d00780c */ /* 0x000fc80003f04070 */
[----:B------:R-:W-:-:S13]  /*0410*/  ISETP.GT.U32.OR P0, PT, R12, 0xfd, P0 ;  /* 0x000000fd0c00780c */ /* 0x000fda0000704470 */
[----:B------:R-:W-:Y:S01]  /*0420*/  @!P0 MOV R7, RZ ;  /* 0x000000ff00078202 */ /* 0x000fe20000000f00 */
[----:B------:R-:W-:Y:S06]  /*0430*/  @!P0 BRA `(.L_x_21) ;  /* 0x0000000000608947 */ /* 0x000fec0003800000 */
[----:B------:R-:W-:Y:S01]  /*0440*/  FSETP.GTU.FTZ.AND P0, PT, |R0|, +INF , PT ;  /* 0x7f8000000000780b */ /* 0x000fe20003f1c200 */
[----:B------:R-:W-:Y:S01]  /*0450*/  IMAD.MOV.U32 R3, RZ, RZ, R9 ;  /* 0x000000ffff037224 */ /* 0x000fe200078e0009 */
        /* <DEDUP_REMOVED lines=22> */
.L_x_21:
[----:B------:R-:W-:Y:S01]  /*05c0*/  LEA R0, R10, 0xc0800000, 0x17 ;  /* 0xc08000000a007811 */ /* 0x000fe200078eb8ff */
[----:B------:R-:W-:-:S04]  /*05d0*/  VIADD R8, R8, 0xffffff81 ;  /* 0xffffff8108087836 */ /* 0x000fc80000000000 */
[----:B------:R-:W-:Y:S02]  /*05e0*/  IMAD.IADD R9, R9, 0x1, -R0 ;  /* 0x0000000109097824 */ /* 0x000fe400078e0a00 */
[C---:B------:R-:W-:Y:S01]  /*05f0*/  IMAD R0, R8.reuse, -0x800000, R11 ;  /* 0xff80000008007824 */ /* 0x040fe200078e020b */
[----:B------:R-:W-:Y:S01]  /*0600*/  IADD3 R8, PT, PT, R8, 0x7f, -R10 ;  /* 0x0000007f08087810 */ /* 0x000fe20007ffe80a */
[----:B------:R-:W0:Y:S01]  /*0610*/  MUFU.RCP R3, R9 ;  /* 0x0000000900037308 */ /* 0x000e220000001000 */
[----:B------:R-:W-:-:S03]  /*0620*/  FADD.FTZ R13, -R9, -RZ ;  /* 0x800000ff090d7221 */ /* 0x000fc60000010100 */
[----:B------:R-:W-:Y:S02]  /*0630*/  IMAD.IADD R8, R8, 0x1, R7 ;  /* 0x0000000108087824 */ /* 0x000fe400078e0207 */
        /* <DEDUP_REMOVED lines=8> */
[----:B------:R-:W-:-:S04]  /*06c0*/  LOP3.LUT R3, R3, 0xff, RZ, 0xc0, !PT ;  /* 0x000000ff03037812 */ /* 0x000fc800078ec0ff */
[----:B------:R-:W-:-:S05]  /*06d0*/  IADD3 R9, PT, PT, R3, R8, RZ ;  /* 0x0000000803097210 */ /* 0x000fca0007ffe0ff */
[----:B------:R-:W-:-:S05]  /*06e0*/  VIADD R3, R9, 0xffffffff ;  /* 0xffffffff09037836 */ /* 0x000fca0000000000 */
        /* <DEDUP_REMOVED lines=9> */
[CCC-:B------:R-:W-:Y:S01]  /*0780*/  FFMA.RZ R3, R14.reuse, R12.reuse, R11.reuse ;  /* 0x0000000c0e037223 */ /* 0x1c0fe2000000c00b */
[C---:B------:R-:W-:Y:S02]  /*0790*/  VIADD R10, R9.reuse, 0x20 ;  /* 0x00000020090a7836 */ /* 0x040fe40000000000 */
[CCC-:B------:R-:W-:Y:S01]  /*07a0*/  FFMA.RM R8, R14.reuse, R12.reuse, R11.reuse ;  /* 0x0000000c0e087223 */ /* 0x1c0fe2000000400b */
[----:B------:R-:W-:Y:S02]  /*07b0*/  ISETP.NE.AND P2, PT, R9, RZ, PT ;  /* 0x000000ff0900720c */ /* 0x000fe40003f45270 */
[----:B------:R-:W-:Y:S01]  /*07c0*/  LOP3.LUT R7, R3, 0x7fffff, RZ, 0xc0, !PT ;  /* 0x007fffff03077812 */ /* 0x000fe200078ec0ff */
[----:B------:R-:W-:Y:S01]  /*07d0*/  FFMA.RP R3, R14, R12, R11 ;  /* 0x0000000c0e037223 */ /* 0x000fe2000000800b */
[----:B------:R-:W-:Y:S01]  /*07e0*/  ISETP.NE.AND P1, PT, R9, RZ, PT ;  /* 0x000000ff0900720c */ /* 0x000fe20003f25270 */
[----:B------:R-:W-:Y:S01]  /*07f0*/  IMAD.MOV R9, RZ, RZ, -R9 ;  /* 0x000000ffff097224 */ /* 0x000fe200078e0a09 */
[----:B------:R-:W-:-:S02]  /*0800*/  LOP3.LUT R7, R7, 0x800000, RZ, 0xfc, !PT ;  /* 0x0080000007077812 */ /* 0x000fc400078efcff */
        /* <DEDUP_REMOVED lines=13> */
.L_x_27:
[----:B------:R-:W-:-:S04]  /*08e0*/  LOP3.LUT R0, R0, 0x80000000, RZ, 0xc0, !PT ;  /* 0x8000000000007812 */ /* 0x000fc800078ec0ff */
[----:B------:R-:W-:Y:S01]  /*08f0*/  LOP3.LUT R0, R0, 0x7f800000, RZ, 0xfc, !PT ;  /* 0x7f80000000007812 */ /* 0x000fe200078efcff */
[----:B------:R-:W-:Y:S06]  /*0900*/  BRA `(.L_x_28) ;  /* 0x0000000000287947 */ /* 0x000fec0003800000 */
.L_x_26:
[----:B------:R-:W-:Y:S01]  /*0910*/  IMAD R0, R8, 0x800000, R0 ;  /* 0x0080000008007824 */ /* 0x000fe200078e0200 */
[----:B------:R-:W-:Y:S06]  /*0920*/  BRA `(.L_x_28) ;  /* 0x0000000000207947 */ /* 0x000fec0003800000 */
.L_x_25:
[----:B------:R-:W-:-:S04]  /*0930*/  LOP3.LUT R0, R9, 0x80000000, R11, 0x48, !PT ;  /* 0x8000000009007812 */ /* 0x000fc800078e480b */
[----:B------:R-:W-:Y:S01]  /*0940*/  LOP3.LUT R0, R0, 0x7f800000, RZ, 0xfc, !PT ;  /* 0x7f80000000007812 */ /* 0x000fe200078efcff */
[----:B------:R-:W-:Y:S06]  /*0950*/  BRA `(.L_x_28) ;  /* 0x0000000000147947 */ /* 0x000fec0003800000 */
.L_x_24:
[----:B------:R-:W-:Y:S01]  /*0960*/  LOP3.LUT R0, R9, 0x80000000, R11, 0x48, !PT ;  /* 0x8000000009007812 */ /* 0x000fe200078e480b */
[----:B------:R-:W-:Y:S06]  /*0970*/  BRA `(.L_x_28) ;  /* 0x00000000000c7947 */ /* 0x000fec0003800000 */
.L_x_23:
[----:B------:R-:W0:Y:S01]  /*0980*/  MUFU.RSQ R0, -QNAN ;  /* 0xffc0000000007908 */ /* 0x000e220000001400 */
[----:B------:R-:W-:Y:S05]  /*0990*/  BRA `(.L_x_28) ;  /* 0x0000000000047947 */ /* 0x000fea0003800000 */
.L_x_22:
[----:B------:R-:W-:-:S07]  /*09a0*/  FADD.FTZ R0, R0, R3 ;  /* 0x0000000300007221 */ /* 0x000fce0000010000 */
.L_x_28:
[----:B------:R-:W-:-:S04]  /*09b0*/  IMAD.MOV.U32 R7, RZ, RZ, 0x0 ;  /* 0x00000000ff077424 */ /* 0x000fc800078e00ff */
[----:B0-----:R-:W-:Y:S05]  /*09c0*/  RET.REL.NODEC R6 `(_Z7arrangePfS_fi) ;  /* 0xfffffff4068c7950 */ /* 0x001fea0003c3ffff */
.L_x_29:
        /* <DEDUP_REMOVED lines=11> */
.L_x_32:


//--------------------- .nv.shared.reserved.0     --------------------------
	.section	.nv.shared.reserved.0,"aw",@nobits
	.weak		__nv_reservedSMEM_offset_0_alias
	.size		__nv_reservedSMEM_offset_0_alias, 0, 64
	.other		__nv_reservedSMEM_offset_0_alias,@"STO_CUDA_RESERVED_SHARED STV_DEFAULT"
__nv_reservedSMEM_offset_0_alias:
	.zero		0
	.zero		64


//--------------------- .nv.constant0._Z6le_mlePfS_S_iffS_f --------------------------
	.section	.nv.constant0._Z6le_mlePfS_S_iffS_f,"a",@progbits
	.sectionflags	@""
	.align	4
.nv.constant0._Z6le_mlePfS_S_iffS_f:
	.zero		948


//--------------------- .nv.constant0._Z7arrangePfS_fi --------------------------
	.section	.nv.constant0._Z7arrangePfS_fi,"a",@progbits
	.sectionflags	@""
	.align	4
.nv.constant0._Z7arrangePfS_fi:
	.zero		920


//--------------------- SYMBOLS --------------------------

	.type		.nv.reservedSmem.offset0,@object
	.size		.nv.reservedSmem.offset0,0x4
